// auto-generated by cutlass_sweep.gemm — config: {"arch": "sm_90", "cluster_m": 1, "cluster_n": 1, "dtype": "e5m2", "dtype_b": "e5m2", "layout": "nt", "stages": 0, "tile_k": 128, "tile_m": 64, "tile_n": 64}
#include "cutlass/cutlass.h"
#include "cutlass/gemm/collective/collective_builder.hpp"
#include "cutlass/gemm/device/gemm_universal_adapter.h"
#include "cutlass/gemm/kernel/gemm_universal.hpp"
#include "cutlass/epilogue/collective/collective_builder.hpp"

using ElemA = cutlass::float_e5m2_t;
using ElemB = cutlass::float_e5m2_t;
using ElemCD = cutlass::float_e5m2_t;
using Acc  = float;
using TileShape    = cute::Shape<cute::_64, cute::_64, cute::_128>;
using ClusterShape = cute::Shape<cute::_1, cute::_1, cute::_1>;

using CollectiveEpilogue = typename cutlass::epilogue::collective::CollectiveBuilder<
    cutlass::arch::Sm90, cutlass::arch::OpClassTensorOp,
    TileShape, ClusterShape,
    cutlass::epilogue::collective::EpilogueTileAuto,
    Acc, Acc,
    ElemCD, cutlass::layout::RowMajor, 128 / cutlass::sizeof_bits<ElemCD>::value,
    ElemCD, cutlass::layout::RowMajor, 128 / cutlass::sizeof_bits<ElemCD>::value,
    cutlass::epilogue::collective::EpilogueScheduleAuto
  >::CollectiveOp;

using CollectiveMainloop = typename cutlass::gemm::collective::CollectiveBuilder<
    cutlass::arch::Sm90, cutlass::arch::OpClassTensorOp,
    ElemA, cutlass::layout::RowMajor, 128 / cutlass::sizeof_bits<ElemA>::value,
    ElemB, cutlass::layout::ColumnMajor, 128 / cutlass::sizeof_bits<ElemB>::value,
    Acc,
    TileShape, ClusterShape,
    cutlass::gemm::collective::StageCountAutoCarveout<static_cast<int>(sizeof(typename CollectiveEpilogue::SharedStorage))>,
    cutlass::gemm::collective::KernelScheduleAuto
  >::CollectiveOp;

using GemmKernel = cutlass::gemm::kernel::GemmUniversal<
    cute::Shape<int,int,int,int>,
    CollectiveMainloop,
    CollectiveEpilogue
>;
using Gemm = cutlass::gemm::device::GemmUniversalAdapter<GemmKernel>;

// Force the device kernel symbol into the cubin without needing a host main.
auto* _anchor = &cutlass::device_kernel<GemmKernel>;


// ===== COMPILED SASS (sm_90a) =====

	.target	sm_90a

	.elftype	@"ET_EXEC"


//--------------------- .note.nv.tkinfo           --------------------------
	.section	.note.nv.tkinfo,"",@"SHT_NOTE"
	.sectionflags	@"SHF_NOTE_NV_TKINFO"
	.tkinfo
        /*0018*/ 	.word	0x00000002
        /*0030*/ 	.string	""
        /*0030*/ 	.string	"ptxas"
        /*0030*/ 	.string	"Cuda compilation tools, release 13.0, V13.0.88"
        /*0030*/ 	.string	"Build cuda_13.0.r13.0/compiler.36424714_0"
        /*0030*/ 	.string	"-arch sm_90a -m 64 "



//--------------------- .note.nv.cuinfo           --------------------------
	.section	.note.nv.cuinfo,"",@"SHT_NOTE"
	.sectionflags	@"SHF_NOTE_NV_CUINFO"
        /*0018*/ 	.short	0x0002
        /*001a*/ 	.short	0x005a
        /*001c*/ 	.short	0x0082
	.zero		2


//--------------------- .nv.info                  --------------------------
	.section	.nv.info,"",@"SHT_CUDA_INFO"
	.align	4


	//----- nvinfo : EIATTR_REGCOUNT
	.align		4
        /*0000*/ 	.byte	0x04, 0x2f
        /*0002*/ 	.short	(.L_12 - .L_11)
	.align		4
.L_11:
        /*0004*/ 	.word	index@(_ZN7cutlass13device_kernelINS_4gemm6kernel13GemmUniversalIN4cute5tupleIJiiiiEEENS1_10collective13CollectiveMmaINS1_37MainloopSm90TmaGmmaWarpSpecializedFP8ILi14ENS5_IJNS4_1CILi1EEESB_SB_EEENS1_32KernelTmaWarpSpecializedPingpongEEENS5_IJNSA_ILi64EEESF_NSA_ILi128EEEEEENS_12float_e5m2_tENS5_IJlSB_lEEESI_SJ_NS4_8TiledMMAINS4_8MMA_AtomIJNS4_4SM904GMMA30MMA_64x64x32_F32E5M2E5M2_SS_TNILNSN_7ScaleInE1ELSP_1EEEEEENS4_6LayoutISC_NS5_IJNSA_ILi0EEEST_ST_EEEEENS5_IJNS4_10UnderscoreESW_SW_EEEEENS4_13SM90_TMA_LOADENS4_14ComposedLayoutINS4_7SwizzleILi3ELi4ELi3EEENS4_18smem_ptr_flag_bitsILi8EEENSS_INS5_IJNSA_ILi8EEESG_EEENS5_IJSG_SB_EEEEEEEvNS4_8identityESZ_S19_vS1A_EENS_8epilogue10collective6detail29Sm90TmaWarpSpecializedAdapterINS1D_15DefaultEpilogueISI_SJ_SJ_NS1C_6thread17LinearCombinationISI_Li1EffLNS1H_9ScaleType4KindE0ELNS_15FloatRoundStyleE2ESI_EENS1_15EpilogueDefaultEEEEEvvEEEEvNT_6ParamsE)
        /*0008*/ 	.word	0x000000a8


	//----- nvinfo : EIATTR_FRAME_SIZE
	.align		4
.L_12:
        /*000c*/ 	.byte	0x04, 0x11
        /*000e*/ 	.short	(.L_14 - .L_13)
	.align		4
.L_13:
        /*0010*/ 	.word	index@(_ZN7cutlass13device_kernelINS_4gemm6kernel13GemmUniversalIN4cute5tupleIJiiiiEEENS1_10collective13CollectiveMmaINS1_37MainloopSm90TmaGmmaWarpSpecializedFP8ILi14ENS5_IJNS4_1CILi1EEESB_SB_EEENS1_32KernelTmaWarpSpecializedPingpongEEENS5_IJNSA_ILi64EEESF_NSA_ILi128EEEEEENS_12float_e5m2_tENS5_IJlSB_lEEESI_SJ_NS4_8TiledMMAINS4_8MMA_AtomIJNS4_4SM904GMMA30MMA_64x64x32_F32E5M2E5M2_SS_TNILNSN_7ScaleInE1ELSP_1EEEEEENS4_6LayoutISC_NS5_IJNSA_ILi0EEEST_ST_EEEEENS5_IJNS4_10UnderscoreESW_SW_EEEEENS4_13SM90_TMA_LOADENS4_14ComposedLayoutINS4_7SwizzleILi3ELi4ELi3EEENS4_18smem_ptr_flag_bitsILi8EEENSS_INS5_IJNSA_ILi8EEESG_EEENS5_IJSG_SB_EEEEEEEvNS4_8identityESZ_S19_vS1A_EENS_8epilogue10collective6detail29Sm90TmaWarpSpecializedAdapterINS1D_15DefaultEpilogueISI_SJ_SJ_NS1C_6thread17LinearCombinationISI_Li1EffLNS1H_9ScaleType4KindE0ELNS_15FloatRoundStyleE2ESI_EENS1_15EpilogueDefaultEEEEEvvEEEEvNT_6ParamsE)
        /*0014*/ 	.word	0x00000000


	//----- nvinfo : EIATTR_MIN_STACK_SIZE
	.align		4
.L_14:
        /*0018*/ 	.byte	0x04, 0x12
        /*001a*/ 	.short	(.L_16 - .L_15)
	.align		4
.L_15:
        /*001c*/ 	.word	index@(_ZN7cutlass13device_kernelINS_4gemm6kernel13GemmUniversalIN4cute5tupleIJiiiiEEENS1_10collective13CollectiveMmaINS1_37MainloopSm90TmaGmmaWarpSpecializedFP8ILi14ENS5_IJNS4_1CILi1EEESB_SB_EEENS1_32KernelTmaWarpSpecializedPingpongEEENS5_IJNSA_ILi64EEESF_NSA_ILi128EEEEEENS_12float_e5m2_tENS5_IJlSB_lEEESI_SJ_NS4_8TiledMMAINS4_8MMA_AtomIJNS4_4SM904GMMA30MMA_64x64x32_F32E5M2E5M2_SS_TNILNSN_7ScaleInE1ELSP_1EEEEEENS4_6LayoutISC_NS5_IJNSA_ILi0EEEST_ST_EEEEENS5_IJNS4_10UnderscoreESW_SW_EEEEENS4_13SM90_TMA_LOADENS4_14ComposedLayoutINS4_7SwizzleILi3ELi4ELi3EEENS4_18smem_ptr_flag_bitsILi8EEENSS_INS5_IJNSA_ILi8EEESG_EEENS5_IJSG_SB_EEEEEEEvNS4_8identityESZ_S19_vS1A_EENS_8epilogue10collective6detail29Sm90TmaWarpSpecializedAdapterINS1D_15DefaultEpilogueISI_SJ_SJ_NS1C_6thread17LinearCombinationISI_Li1EffLNS1H_9ScaleType4KindE0ELNS_15FloatRoundStyleE2ESI_EENS1_15EpilogueDefaultEEEEEvvEEEEvNT_6ParamsE)
        /*0020*/ 	.word	0x00000000
.L_16:


//--------------------- .nv.compat                --------------------------
	.section	.nv.compat,"",@"SHT_CUDA_COMPAT_INFO"
	.align	4
        /*0000*/ 	.byte	0x02, 0x09, 0x01, 0x00, 0x02, 0x02, 0x04, 0x00, 0x02, 0x05, 0x05, 0x00, 0x03, 0x07, 0x01, 0x01
        /*0010*/ 	.byte	0x02, 0x03, 0x01, 0x00, 0x02, 0x06, 0x01, 0x00, 0x04, 0x0b, 0x08, 0x00, 0x00, 0x00, 0x00, 0x00
        /*0020*/ 	.byte	0x00, 0x00, 0x00, 0x00


//--------------------- .nv.info._ZN7cutlass13device_kernelINS_4gemm6kernel13GemmUniversalIN4cute5tupleIJiiiiEEENS1_10collective13CollectiveMmaINS1_37MainloopSm90TmaGmmaWarpSpecializedFP8ILi14ENS5_IJNS4_1CILi1EEESB_SB_EEENS1_32KernelTmaWarpSpecializedPingpongEEENS5_IJNSA_ILi64EEESF_NSA_ILi128EEEEEENS_12float_e5m2_tENS5_IJlSB_lEEESI_SJ_NS4_8TiledMMAINS4_8MMA_AtomIJNS4_4SM904GMMA30MMA_64x64x32_F32E5M2E5M2_SS_TNILNSN_7ScaleInE1ELSP_1EEEEEENS4_6LayoutISC_NS5_IJNSA_ILi0EEEST_ST_EEEEENS5_IJNS4_10UnderscoreESW_SW_EEEEENS4_13SM90_TMA_LOADENS4_14ComposedLayoutINS4_7SwizzleILi3ELi4ELi3EEENS4_18smem_ptr_flag_bitsILi8EEENSS_INS5_IJNSA_ILi8EEESG_EEENS5_IJSG_SB_EEEEEEEvNS4_8identityESZ_S19_vS1A_EENS_8epilogue10collective6detail29Sm90TmaWarpSpecializedAdapterINS1D_15DefaultEpilogueISI_SJ_SJ_NS1C_6thread17LinearCombinationISI_Li1EffLNS1H_9ScaleType4KindE0ELNS_15FloatRoundStyleE2ESI_EENS1_15EpilogueDefaultEEEEEvvEEEEvNT_6ParamsE --------------------------
	.section	.nv.info._ZN7cutlass13device_kernelINS_4gemm6kernel13GemmUniversalIN4cute5tupleIJiiiiEEENS1_10collective13CollectiveMmaINS1_37MainloopSm90TmaGmmaWarpSpecializedFP8ILi14ENS5_IJNS4_1CILi1EEESB_SB_EEENS1_32KernelTmaWarpSpecializedPingpongEEENS5_IJNSA_ILi64EEESF_NSA_ILi128EEEEEENS_12float_e5m2_tENS5_IJlSB_lEEESI_SJ_NS4_8TiledMMAINS4_8MMA_AtomIJNS4_4SM904GMMA30MMA_64x64x32_F32E5M2E5M2_SS_TNILNSN_7ScaleInE1ELSP_1EEEEEENS4_6LayoutISC_NS5_IJNSA_ILi0EEEST_ST_EEEEENS5_IJNS4_10UnderscoreESW_SW_EEEEENS4_13SM90_TMA_LOADENS4_14ComposedLayoutINS4_7SwizzleILi3ELi4ELi3EEENS4_18smem_ptr_flag_bitsILi8EEENSS_INS5_IJNSA_ILi8EEESG_EEENS5_IJSG_SB_EEEEEEEvNS4_8identityESZ_S19_vS1A_EENS_8epilogue10collective6detail29Sm90TmaWarpSpecializedAdapterINS1D_15DefaultEpilogueISI_SJ_SJ_NS1C_6thread17LinearCombinationISI_Li1EffLNS1H_9ScaleType4KindE0ELNS_15FloatRoundStyleE2ESI_EENS1_15EpilogueDefaultEEEEEvvEEEEvNT_6ParamsE,"",@"SHT_CUDA_INFO"
	.sectionflags	@""
	.align	4


	//----- nvinfo : EIATTR_CUDA_API_VERSION
	.align		4
        /*0000*/ 	.byte	0x04, 0x37
        /*0002*/ 	.short	(.L_18 - .L_17)
.L_17:
        /*0004*/ 	.word	0x00000082


	//----- nvinfo : EIATTR_KPARAM_INFO
	.align		4
.L_18:
        /*0008*/ 	.byte	0x04, 0x17
        /*000a*/ 	.short	(.L_20 - .L_19)
.L_19:
        /*000c*/ 	.word	0x00000000
        /*0010*/ 	.short	0x0000
        /*0012*/ 	.short	0x0070
        /*0014*/ 	.byte	0x00, 0xf0, 0x01, 0x10


	//----- nvinfo : EIATTR_SPARSE_MMA_MASK
	.align		4
.L_20:
        /*0018*/ 	.byte	0x03, 0x50
        /*001a*/ 	.short	0x0000


	//----- nvinfo : EIATTR_MAXREG_COUNT
	.align		4
        /*001c*/ 	.byte	0x03, 0x1b
        /*001e*/ 	.short	0x00a8


	//----- nvinfo : EIATTR_NUM_BARRIERS
	.align		4
        /*0020*/ 	.byte	0x02, 0x4c
        /*0022*/ 	.byte	0x01
	.zero		1


	//----- nvinfo : EIATTR_MERCURY_ISA_VERSION
	.align		4
        /*0024*/ 	.byte	0x03, 0x5f
        /*0026*/ 	.short	0x0101


	//----- nvinfo : EIATTR_INT_WARP_WIDE_INSTR_OFFSETS
	.align		4
        /*0028*/ 	.byte	0x04, 0x31
        /*002a*/ 	.short	(.L_22 - .L_21)


	//   ....[0]....
.L_21:
        /*002c*/ 	.word	0x00000590


	//   ....[1]....
        /*0030*/ 	.word	0x000005b0


	//   ....[2]....
        /*0034*/ 	.word	0x00000630


	//   ....[3]....
        /*0038*/ 	.word	0x00000640


	//   ....[4]....
        /*003c*/ 	.word	0x00000650


	//   ....[5]....
        /*0040*/ 	.word	0x00000670


	//   ....[6]....
        /*0044*/ 	.word	0x000006f0


	//   ....[7]....
        /*0048*/ 	.word	0x00000710


	//----- nvinfo : EIATTR_COOP_GROUP_MASK_REGIDS
	.align		4
.L_22:
        /*004c*/ 	.byte	0x04, 0x29
        /*004e*/ 	.short	(.L_24 - .L_23)


	//   ....[0]....
.L_23:
        /*0050*/ 	.word	0xffffffff


	//   ....[1]....
        /*0054*/ 	.word	0xffffffff


	//   ....[2]....
        /*0058*/ 	.word	0xffffffff


	//   ....[3]....
        /*005c*/ 	.word	0xffffffff


	//   ....[4]....
        /*0060*/ 	.word	0xffffffff


	//   ....[5]....
        /*0064*/ 	.word	0xffffffff


	//----- nvinfo : EIATTR_COOP_GROUP_INSTR_OFFSETS
	.align		4
.L_24:
        /*0068*/ 	.byte	0x04, 0x28
        /*006a*/ 	.short	(.L_26 - .L_25)


	//   ....[0]....
.L_25:
        /*006c*/ 	.word	0x00000060


	//   ....[1]....
        /*0070*/ 	.word	0x00000070


	//   ....[2]....
        /*0074*/ 	.word	0x00000130


	//   ....[3]....
        /*0078*/ 	.word	0x00000430


	//   ....[4]....
        /*007c*/ 	.word	0x00000470


	//   ....[5]....
        /*0080*/ 	.word	0x000004b0


	//----- nvinfo : EIATTR_REG_RECONFIG
	.align		4
.L_26:
        /*0084*/ 	.byte	0x01, 0x54
	.zero		2


	//----- nvinfo : EIATTR_MBARRIER_INSTR_OFFSETS
	.align		4
        /*0088*/ 	.byte	0x04, 0x39
        /*008a*/ 	.short	(.L_28 - .L_27)


	//   ....[0]....
.L_27:
        /*008c*/ 	.word	0x00000250
        /*0090*/ 	.word	0x000000ff
        /*0094*/ 	.word	0x00000000
        /*0098*/ 	.short	0x0100
        /*009a*/ 	.byte	0x08
	.zero		1


	//   ....[1]....
        /*009c*/ 	.word	0x00000260
        /*00a0*/ 	.word	0x000000ff
        /*00a4*/ 	.word	0x00000070
        /*00a8*/ 	.short	0x0100
        /*00aa*/ 	.byte	0x08
	.zero		1


	//   ....[2]....
        /*00ac*/ 	.word	0x00000270
        /*00b0*/ 	.word	0x000000ff
        /*00b4*/ 	.word	0x00000008
        /*00b8*/ 	.short	0x0100
        /*00ba*/ 	.byte	0x08
	.zero		1


	//   ....[3]....
        /*00bc*/ 	.word	0x00000280
        /*00c0*/ 	.word	0x000000ff
        /*00c4*/ 	.word	0x00000078
        /*00c8*/ 	.short	0x0100
        /*00ca*/ 	.byte	0x08
	.zero		1


	//   ....[4]....
        /*00cc*/ 	.word	0x00000290
        /*00d0*/ 	.word	0x000000ff
        /*00d4*/ 	.word	0x00000010
        /*00d8*/ 	.short	0x0100
        /*00da*/ 	.byte	0x08
	.zero		1


	//   ....[5]....
        /*00dc*/ 	.word	0x000002a0
        /*00e0*/ 	.word	0x000000ff
        /*00e4*/ 	.word	0x00000080
        /*00e8*/ 	.short	0x0100
        /*00ea*/ 	.byte	0x08
	.zero		1


	//   ....[6]....
        /*00ec*/ 	.word	0x000002b0
        /*00f0*/ 	.word	0x000000ff
        /*00f4*/ 	.word	0x00000018
        /*00f8*/ 	.short	0x0100
        /*00fa*/ 	.byte	0x08
	.zero		1


	//   ....[7]....
        /*00fc*/ 	.word	0x000002c0
        /*0100*/ 	.word	0x000000ff
        /*0104*/ 	.word	0x00000088
        /*0108*/ 	.short	0x0100
        /*010a*/ 	.byte	0x08
	.zero		1


	//   ....[8]....
        /*010c*/ 	.word	0x000002d0
        /*0110*/ 	.word	0x000000ff
        /*0114*/ 	.word	0x00000020
        /*0118*/ 	.short	0x0100
        /*011a*/ 	.byte	0x08
	.zero		1


	//   ....[9]....
        /*011c*/ 	.word	0x000002e0
        /*0120*/ 	.word	0x000000ff
        /*0124*/ 	.word	0x00000090
        /*0128*/ 	.short	0x0100
        /*012a*/ 	.byte	0x08
	.zero		1


	//   ....[10]....
        /*012c*/ 	.word	0x000002f0
        /*0130*/ 	.word	0x000000ff
        /*0134*/ 	.word	0x00000028
        /*0138*/ 	.short	0x0100
        /*013a*/ 	.byte	0x08
	.zero		1


	//   ....[11]....
        /*013c*/ 	.word	0x00000300
        /*0140*/ 	.word	0x000000ff
        /*0144*/ 	.word	0x00000098
        /*0148*/ 	.short	0x0100
        /*014a*/ 	.byte	0x08
	.zero		1


	//   ....[12]....
        /*014c*/ 	.word	0x00000310
        /*0150*/ 	.word	0x000000ff
        /*0154*/ 	.word	0x00000030
        /*0158*/ 	.short	0x0100
        /*015a*/ 	.byte	0x08
	.zero		1


	//   ....[13]....
        /*015c*/ 	.word	0x00000320
        /*0160*/ 	.word	0x000000ff
        /*0164*/ 	.word	0x000000a0
        /*0168*/ 	.short	0x0100
        /*016a*/ 	.byte	0x08
	.zero		1


	//   ....[14]....
        /*016c*/ 	.word	0x00000330
        /*0170*/ 	.word	0x000000ff
        /*0174*/ 	.word	0x00000038
        /*0178*/ 	.short	0x0100
        /*017a*/ 	.byte	0x08
	.zero		1


	//   ....[15]....
        /*017c*/ 	.word	0x00000340
        /*0180*/ 	.word	0x000000ff
        /*0184*/ 	.word	0x000000a8
        /*0188*/ 	.short	0x0100
        /*018a*/ 	.byte	0x08
	.zero		1


	//   ....[16]....
        /*018c*/ 	.word	0x00000350
        /*0190*/ 	.word	0x000000ff
        /*0194*/ 	.word	0x00000040
        /*0198*/ 	.short	0x0100
        /*019a*/ 	.byte	0x08
	.zero		1


	//   ....[17]....
        /*019c*/ 	.word	0x00000360
        /*01a0*/ 	.word	0x000000ff
        /*01a4*/ 	.word	0x000000b0
        /*01a8*/ 	.short	0x0100
        /*01aa*/ 	.byte	0x08
	.zero		1


	//   ....[18]....
        /*01ac*/ 	.word	0x00000370
        /*01b0*/ 	.word	0x000000ff
        /*01b4*/ 	.word	0x00000048
        /*01b8*/ 	.short	0x0100
        /*01ba*/ 	.byte	0x08
	.zero		1


	//   ....[19]....
        /*01bc*/ 	.word	0x00000380
        /*01c0*/ 	.word	0x000000ff
        /*01c4*/ 	.word	0x000000b8
        /*01c8*/ 	.short	0x0100
        /*01ca*/ 	.byte	0x08
	.zero		1


	//   ....[20]....
        /*01cc*/ 	.word	0x00000390
        /*01d0*/ 	.word	0x000000ff
        /*01d4*/ 	.word	0x00000050
        /*01d8*/ 	.short	0x0100
        /*01da*/ 	.byte	0x08
	.zero		1


	//   ....[21]....
        /*01dc*/ 	.word	0x000003a0
        /*01e0*/ 	.word	0x000000ff
        /*01e4*/ 	.word	0x000000c0
        /*01e8*/ 	.short	0x0100
        /*01ea*/ 	.byte	0x08
	.zero		1


	//   ....[22]....
        /*01ec*/ 	.word	0x000003b0
        /*01f0*/ 	.word	0x000000ff
        /*01f4*/ 	.word	0x00000058
        /*01f8*/ 	.short	0x0100
        /*01fa*/ 	.byte	0x08
	.zero		1


	//   ....[23]....
        /*01fc*/ 	.word	0x000003c0
        /*0200*/ 	.word	0x000000ff
        /*0204*/ 	.word	0x000000c8
        /*0208*/ 	.short	0x0100
        /*020a*/ 	.byte	0x08
	.zero		1


	//   ....[24]....
        /*020c*/ 	.word	0x000003d0
        /*0210*/ 	.word	0x000000ff
        /*0214*/ 	.word	0x00000060
        /*0218*/ 	.short	0x0100
        /*021a*/ 	.byte	0x08
	.zero		1


	//   ....[25]....
        /*021c*/ 	.word	0x000003e0
        /*0220*/ 	.word	0x000000ff
        /*0224*/ 	.word	0x000000d0
        /*0228*/ 	.short	0x0100
        /*022a*/ 	.byte	0x08
	.zero		1


	//   ....[26]....
        /*022c*/ 	.word	0x000003f0
        /*0230*/ 	.word	0x000000ff
        /*0234*/ 	.word	0x00000068
        /*0238*/ 	.short	0x0100
        /*023a*/ 	.byte	0x08
	.zero		1


	//   ....[27]....
        /*023c*/ 	.word	0x00000400
        /*0240*/ 	.word	0x000000ff
        /*0244*/ 	.word	0x000000d8
        /*0248*/ 	.short	0x0100
        /*024a*/ 	.byte	0x08
	.zero		1


	//   ....[28]....
        /*024c*/ 	.word	0x00000740
        /*0250*/ 	.word	0x000000ff
        /*0254*/ 	.word	0x00000110
        /*0258*/ 	.short	0x0100
        /*025a*/ 	.byte	0x08
	.zero		1


	//   ....[29]....
        /*025c*/ 	.word	0x00000790
        /*0260*/ 	.word	0x000000ff
        /*0264*/ 	.word	0x00000118
        /*0268*/ 	.short	0x0100
        /*026a*/ 	.byte	0x08
	.zero		1


	//   ....[30]....
        /*026c*/ 	.word	0x000007b0
        /*0270*/ 	.word	0x000000ff
        /*0274*/ 	.word	0x000000f0
        /*0278*/ 	.short	0x0100
        /*027a*/ 	.byte	0x09
	.zero		1


	//   ....[31]....
        /*027c*/ 	.word	0x000007c0
        /*0280*/ 	.word	0x000000ff
        /*0284*/ 	.word	0x000000f8
        /*0288*/ 	.short	0x0100
        /*028a*/ 	.byte	0x09
	.zero		1


	//   ....[32]....
        /*028c*/ 	.word	0x000007d0
        /*0290*/ 	.word	0x000000ff
        /*0294*/ 	.word	0x00000100
        /*0298*/ 	.short	0x0100
        /*029a*/ 	.byte	0x09
	.zero		1


	//   ....[33]....
        /*029c*/ 	.word	0x000007e0
        /*02a0*/ 	.word	0x000000ff
        /*02a4*/ 	.word	0x00000108
        /*02a8*/ 	.short	0x0100
        /*02aa*/ 	.byte	0x09
	.zero		1


	//   ....[34]....
        /*02ac*/ 	.word	0x00001620
        /*02b0*/ 	.word	0x000000ff
        /*02b4*/ 	.word	0xfffffff8
        /*02b8*/ 	.short	0x010a
        /*02ba*/ 	.byte	0x0b
	.zero		1


	//   ....[35]....
        /*02bc*/ 	.word	0x000018f0
        /*02c0*/ 	.word	0x000000ff
        /*02c4*/ 	.word	0x00000000
        /*02c8*/ 	.short	0x010a
        /*02ca*/ 	.byte	0x06
	.zero		1


	//   ....[36]....
        /*02cc*/ 	.word	0x00001930
        /*02d0*/ 	.word	0x000000ff
        /*02d4*/ 	.word	0x00000000
        /*02d8*/ 	.short	0x010a
        /*02da*/ 	.byte	0x06
	.zero		1


	//   ....[37]....
        /*02dc*/ 	.word	0x00001f60
        /*02e0*/ 	.word	0x000000ff
        /*02e4*/ 	.word	0x00000000
        /*02e8*/ 	.short	0x010a
        /*02ea*/ 	.byte	0x10
	.zero		1


	//   ....[38]....
        /*02ec*/ 	.word	0x00001fa0
        /*02f0*/ 	.word	0x000000ff
        /*02f4*/ 	.word	0x00000000
        /*02f8*/ 	.short	0x010a
        /*02fa*/ 	.byte	0x10
	.zero		1


	//   ....[39]....
        /*02fc*/ 	.word	0x00002440
        /*0300*/ 	.word	0x000000ff
        /*0304*/ 	.word	0x00000000
        /*0308*/ 	.short	0x0101
        /*030a*/ 	.byte	0x08
	.zero		1


	//   ....[40]....
        /*030c*/ 	.word	0x000027b0
        /*0310*/ 	.word	0x0000000f
        /*0314*/ 	.word	0x00000000
        /*0318*/ 	.short	0x0101
        /*031a*/ 	.byte	0x17
	.zero		1


	//   ....[41]....
        /*031c*/ 	.word	0x000028a0
        /*0320*/ 	.word	0x000000ff
        /*0324*/ 	.word	0x00000000
        /*0328*/ 	.short	0x0101
        /*032a*/ 	.byte	0x08
	.zero		1


	//   ....[42]....
        /*032c*/ 	.word	0x00002950
        /*0330*/ 	.word	0x000000ff
        /*0334*/ 	.word	0x00000008
        /*0338*/ 	.short	0x010a
        /*033a*/ 	.byte	0x0b
	.zero		1


	//   ....[43]....
        /*033c*/ 	.word	0x000051c0
        /*0340*/ 	.word	0x00000004
        /*0344*/ 	.word	0x00000000
        /*0348*/ 	.short	0x0101
        /*034a*/ 	.byte	0x17
	.zero		1


	//   ....[44]....
        /*034c*/ 	.word	0x00005aa0
        /*0350*/ 	.word	0x00000013
        /*0354*/ 	.word	0x00000070
        /*0358*/ 	.short	0x010a
        /*035a*/ 	.byte	0x3f
	.zero		1


	//   ....[45]....
        /*035c*/ 	.word	0x00005e00
        /*0360*/ 	.word	0x0000000a
        /*0364*/ 	.word	0x00000118
        /*0368*/ 	.short	0x0101
        /*036a*/ 	.byte	0x3f
	.zero		1


	//   ....[46]....
        /*036c*/ 	.word	0x00006560
        /*0370*/ 	.word	0x00000005
        /*0374*/ 	.word	0x00000000
        /*0378*/ 	.short	0x010a
        /*037a*/ 	.byte	0x3f
	.zero		1


	//   ....[47]....
        /*037c*/ 	.word	0x000065e0
        /*0380*/ 	.word	0x00000007
        /*0384*/ 	.word	0x00000000
        /*0388*/ 	.short	0x010a
        /*038a*/ 	.byte	0x3f
	.zero		1


	//   ....[48]....
        /*038c*/ 	.word	0x00006670
        /*0390*/ 	.word	0x00000006
        /*0394*/ 	.word	0x00000000
        /*0398*/ 	.short	0x010a
        /*039a*/ 	.byte	0x3f
	.zero		1


	//   ....[49]....
        /*039c*/ 	.word	0x00006700
        /*03a0*/ 	.word	0x00000009
        /*03a4*/ 	.word	0x00000000
        /*03a8*/ 	.short	0x010a
        /*03aa*/ 	.byte	0x3f
	.zero		1


	//   ....[50]....
        /*03ac*/ 	.word	0x00006790
        /*03b0*/ 	.word	0x00000006
        /*03b4*/ 	.word	0x00000000
        /*03b8*/ 	.short	0x010a
        /*03ba*/ 	.byte	0x3f
	.zero		1


	//   ....[51]....
        /*03bc*/ 	.word	0x00006820
        /*03c0*/ 	.word	0x00000009
        /*03c4*/ 	.word	0x00000000
        /*03c8*/ 	.short	0x010a
        /*03ca*/ 	.byte	0x3f
	.zero		1


	//   ....[52]....
        /*03cc*/ 	.word	0x000068b0
        /*03d0*/ 	.word	0x00000006
        /*03d4*/ 	.word	0x00000000
        /*03d8*/ 	.short	0x010a
        /*03da*/ 	.byte	0x3f
	.zero		1


	//   ....[53]....
        /*03dc*/ 	.word	0x00006940
        /*03e0*/ 	.word	0x00000009
        /*03e4*/ 	.word	0x00000000
        /*03e8*/ 	.short	0x010a
        /*03ea*/ 	.byte	0x3f
	.zero		1


	//   ....[54]....
        /*03ec*/ 	.word	0x000069d0
        /*03f0*/ 	.word	0x00000006
        /*03f4*/ 	.word	0x00000000
        /*03f8*/ 	.short	0x010a
        /*03fa*/ 	.byte	0x3f
	.zero		1


	//   ....[55]....
        /*03fc*/ 	.word	0x00006a60
        /*0400*/ 	.word	0x00000009
        /*0404*/ 	.word	0x00000000
        /*0408*/ 	.short	0x010a
        /*040a*/ 	.byte	0x3f
	.zero		1


	//   ....[56]....
        /*040c*/ 	.word	0x00006af0
        /*0410*/ 	.word	0x00000006
        /*0414*/ 	.word	0x00000000
        /*0418*/ 	.short	0x010a
        /*041a*/ 	.byte	0x3f
	.zero		1


	//   ....[57]....
        /*041c*/ 	.word	0x00006b80
        /*0420*/ 	.word	0x00000009
        /*0424*/ 	.word	0x00000000
        /*0428*/ 	.short	0x010a
        /*042a*/ 	.byte	0x3f
	.zero		1


	//   ....[58]....
        /*042c*/ 	.word	0x00006c10
        /*0430*/ 	.word	0x00000006
        /*0434*/ 	.word	0x00000000
        /*0438*/ 	.short	0x010a
        /*043a*/ 	.byte	0x3f
	.zero		1


	//   ....[59]....
        /*043c*/ 	.word	0x00006ca0
        /*0440*/ 	.word	0x00000003
        /*0444*/ 	.word	0x00000000
        /*0448*/ 	.short	0x010a
        /*044a*/ 	.byte	0x3f
	.zero		1


	//   ....[60]....
        /*044c*/ 	.word	0x00006d10
        /*0450*/ 	.word	0x0000000f
        /*0454*/ 	.word	0xfffffff8
        /*0458*/ 	.short	0x010a
        /*045a*/ 	.byte	0x3f
	.zero		1


	//   ....[61]....
        /*045c*/ 	.word	0x00006d70
        /*0460*/ 	.word	0x0000000f
        /*0464*/ 	.word	0x00000000
        /*0468*/ 	.short	0x010a
        /*046a*/ 	.byte	0x3f
	.zero		1


	//   ....[62]....
        /*046c*/ 	.word	0x00006dd0
        /*0470*/ 	.word	0x00000010
        /*0474*/ 	.word	0x00000000
        /*0478*/ 	.short	0x010a
        /*047a*/ 	.byte	0x3f
	.zero		1


	//   ....[63]....
        /*047c*/ 	.word	0x00006e30
        /*0480*/ 	.word	0x0000000f
        /*0484*/ 	.word	0x00000008
        /*0488*/ 	.short	0x010a
        /*048a*/ 	.byte	0x3f
	.zero		1


	//   ....[64]....
        /*048c*/ 	.word	0x00006f00
        /*0490*/ 	.word	0x00000013
        /*0494*/ 	.word	0x00000070
        /*0498*/ 	.short	0x010a
        /*049a*/ 	.byte	0x3f
	.zero		1


	//   ....[65]....
        /*049c*/ 	.word	0x00006fe0
        /*04a0*/ 	.word	0x00000005
        /*04a4*/ 	.word	0x00000000
        /*04a8*/ 	.short	0x010a
        /*04aa*/ 	.byte	0x3f
	.zero		1


	//   ....[66]....
        /*04ac*/ 	.word	0x00007030
        /*04b0*/ 	.word	0x00000007
        /*04b4*/ 	.word	0x00000000
        /*04b8*/ 	.short	0x010a
        /*04ba*/ 	.byte	0x3f
	.zero		1


	//   ....[67]....
        /*04bc*/ 	.word	0x00007080
        /*04c0*/ 	.word	0x00000006
        /*04c4*/ 	.word	0x00000000
        /*04c8*/ 	.short	0x010a
        /*04ca*/ 	.byte	0x3f
	.zero		1


	//   ....[68]....
        /*04cc*/ 	.word	0x000070d0
        /*04d0*/ 	.word	0x00000009
        /*04d4*/ 	.word	0x00000000
        /*04d8*/ 	.short	0x010a
        /*04da*/ 	.byte	0x3f
	.zero		1


	//   ....[69]....
        /*04dc*/ 	.word	0x00007120
        /*04e0*/ 	.word	0x00000006
        /*04e4*/ 	.word	0x00000000
        /*04e8*/ 	.short	0x010a
        /*04ea*/ 	.byte	0x3f
	.zero		1


	//   ....[70]....
        /*04ec*/ 	.word	0x00007170
        /*04f0*/ 	.word	0x00000009
        /*04f4*/ 	.word	0x00000000
        /*04f8*/ 	.short	0x010a
        /*04fa*/ 	.byte	0x3f
	.zero		1


	//   ....[71]....
        /*04fc*/ 	.word	0x000071c0
        /*0500*/ 	.word	0x00000006
        /*0504*/ 	.word	0x00000000
        /*0508*/ 	.short	0x010a
        /*050a*/ 	.byte	0x3f
	.zero		1


	//   ....[72]....
        /*050c*/ 	.word	0x00007210
        /*0510*/ 	.word	0x00000009
        /*0514*/ 	.word	0x00000000
        /*0518*/ 	.short	0x010a
        /*051a*/ 	.byte	0x3f
	.zero		1


	//   ....[73]....
        /*051c*/ 	.word	0x00007260
        /*0520*/ 	.word	0x00000006
        /*0524*/ 	.word	0x00000000
        /*0528*/ 	.short	0x010a
        /*052a*/ 	.byte	0x3f
	.zero		1


	//   ....[74]....
        /*052c*/ 	.word	0x000072b0
        /*0530*/ 	.word	0x00000009
        /*0534*/ 	.word	0x00000000
        /*0538*/ 	.short	0x010a
        /*053a*/ 	.byte	0x3f
	.zero		1


	//   ....[75]....
        /*053c*/ 	.word	0x00007300
        /*0540*/ 	.word	0x00000006
        /*0544*/ 	.word	0x00000000
        /*0548*/ 	.short	0x010a
        /*054a*/ 	.byte	0x3f
	.zero		1


	//   ....[76]....
        /*054c*/ 	.word	0x00007350
        /*0550*/ 	.word	0x00000009
        /*0554*/ 	.word	0x00000000
        /*0558*/ 	.short	0x010a
        /*055a*/ 	.byte	0x3f
	.zero		1


	//   ....[77]....
        /*055c*/ 	.word	0x000073a0
        /*0560*/ 	.word	0x00000006
        /*0564*/ 	.word	0x00000000
        /*0568*/ 	.short	0x010a
        /*056a*/ 	.byte	0x3f
	.zero		1


	//----- nvinfo : EIATTR_NUM_MBARRIERS
	.align		4
.L_28:
        /*056c*/ 	.byte	0x03, 0x38
        /*056e*/ 	.short	0x0022


	//----- nvinfo : EIATTR_EXIT_INSTR_OFFSETS
	.align		4
        /*0570*/ 	.byte	0x04, 0x1c
        /*0572*/ 	.short	(.L_30 - .L_29)


	//   ....[0]....
.L_29:
        /*0574*/ 	.word	0x000012d0


	//   ....[1]....
        /*0578*/ 	.word	0x00001330


	//   ....[2]....
        /*057c*/ 	.word	0x000057d0


	//   ....[3]....
        /*0580*/ 	.word	0x00005800


	//   ....[4]....
        /*0584*/ 	.word	0x00006cf0


	//----- nvinfo : EIATTR_MAX_THREADS
	.align		4
.L_30:
        /*0588*/ 	.byte	0x04, 0x05
        /*058a*/ 	.short	(.L_32 - .L_31)
.L_31:
        /*058c*/ 	.word	0x00000180
        /*0590*/ 	.word	0x00000001
        /*0594*/ 	.word	0x00000001


	//----- nvinfo : EIATTR_CRS_STACK_SIZE
	.align		4
.L_32:
        /*0598*/ 	.byte	0x04, 0x1e
        /*059a*/ 	.short	(.L_34 - .L_33)
.L_33:
        /*059c*/ 	.word	0x00000000


	//----- nvinfo : EIATTR_CBANK_PARAM_SIZE
	.align		4
.L_34:
        /*05a0*/ 	.byte	0x03, 0x19
        /*05a2*/ 	.short	0x0470


	//----- nvinfo : EIATTR_PARAM_CBANK
	.align		4
        /*05a4*/ 	.byte	0x04, 0x0a
        /*05a6*/ 	.short	(.L_36 - .L_35)
	.align		4
.L_35:
        /*05a8*/ 	.word	index@(.nv.constant0._ZN7cutlass13device_kernelINS_4gemm6kernel13GemmUniversalIN4cute5tupleIJiiiiEEENS1_10collective13CollectiveMmaINS1_37MainloopSm90TmaGmmaWarpSpecializedFP8ILi14ENS5_IJNS4_1CILi1EEESB_SB_EEENS1_32KernelTmaWarpSpecializedPingpongEEENS5_IJNSA_ILi64EEESF_NSA_ILi128EEEEEENS_12float_e5m2_tENS5_IJlSB_lEEESI_SJ_NS4_8TiledMMAINS4_8MMA_AtomIJNS4_4SM904GMMA30MMA_64x64x32_F32E5M2E5M2_SS_TNILNSN_7ScaleInE1ELSP_1EEEEEENS4_6LayoutISC_NS5_IJNSA_ILi0EEEST_ST_EEEEENS5_IJNS4_10UnderscoreESW_SW_EEEEENS4_13SM90_TMA_LOADENS4_14ComposedLayoutINS4_7SwizzleILi3ELi4ELi3EEENS4_18smem_ptr_flag_bitsILi8EEENSS_INS5_IJNSA_ILi8EEESG_EEENS5_IJSG_SB_EEEEEEEvNS4_8identityESZ_S19_vS1A_EENS_8epilogue10collective6detail29Sm90TmaWarpSpecializedAdapterINS1D_15DefaultEpilogueISI_SJ_SJ_NS1C_6thread17LinearCombinationISI_Li1EffLNS1H_9ScaleType4KindE0ELNS_15FloatRoundStyleE2ESI_EENS1_15EpilogueDefaultEEEEEvvEEEEvNT_6ParamsE)
        /*05ac*/ 	.short	0x0210
        /*05ae*/ 	.short	0x0470


	//----- nvinfo : EIATTR_SW_WAR
	.align		4
.L_36:
        /*05b0*/ 	.byte	0x04, 0x36
        /*05b2*/ 	.short	(.L_38 - .L_37)
.L_37:
        /*05b4*/ 	.word	0x00000008
.L_38:


//--------------------- .nv.callgraph             --------------------------
	.section	.nv.callgraph,"",@"SHT_CUDA_CALLGRAPH"
	.align	4
	.sectionentsize	8
	.align		4
        /*0000*/ 	.word	0x00000000
	.align		4
        /*0004*/ 	.word	0xffffffff
	.align		4
        /*0008*/ 	.word	0x00000000
	.align		4
        /*000c*/ 	.word	0xfffffffe
	.align		4
        /*0010*/ 	.word	0x00000000
	.align		4
        /*0014*/ 	.word	0xfffffffd
	.align		4
        /*0018*/ 	.word	0x00000000
	.align		4
        /*001c*/ 	.word	0xfffffffc


//--------------------- .nv.constant4             --------------------------
	.section	.nv.constant4,"a",@progbits
	.align	8
	.align		8
.nv.constant4:
        /*0000*/ 	.dword	_ZN40_INTERNAL_b52aa440_4_k_cu_87548068_268834cuda3std3__45__cpo5beginE
	.align		8
        /*0008*/ 	.dword	_ZN40_INTERNAL_b52aa440_4_k_cu_87548068_268834cuda3std3__45__cpo3endE
	.align		8
        /*0010*/ 	.dword	_ZN40_INTERNAL_b52aa440_4_k_cu_87548068_268834cuda3std3__45__cpo6cbeginE
	.align		8
        /*0018*/ 	.dword	_ZN40_INTERNAL_b52aa440_4_k_cu_87548068_268834cuda3std3__45__cpo4cendE
	.align		8
        /*0020*/ 	.dword	_ZN40_INTERNAL_b52aa440_4_k_cu_87548068_268834cuda3std3__442_GLOBAL__N__b52aa440_4_k_cu_87548068_268836ignoreE
	.align		8
        /*0028*/ 	.dword	_ZN40_INTERNAL_b52aa440_4_k_cu_87548068_268834cuda3std3__419piecewise_constructE
	.align		8
        /*0030*/ 	.dword	_ZN40_INTERNAL_b52aa440_4_k_cu_87548068_268834cuda3std3__48in_placeE
	.align		8
        /*0038*/ 	.dword	_ZN40_INTERNAL_b52aa440_4_k_cu_87548068_268834cuda3std6ranges3__45__cpo4swapE
	.align		8
        /*0040*/ 	.dword	_ZN40_INTERNAL_b52aa440_4_k_cu_87548068_268834cuda3std6ranges3__45__cpo9iter_moveE
	.align		8
        /*0048*/ 	.dword	_ZN40_INTERNAL_b52aa440_4_k_cu_87548068_268834cute7productE
	.align		8
        /*0050*/ 	.dword	_ZN40_INTERNAL_b52aa440_4_k_cu_87548068_268834cute1_E


//--------------------- .text._ZN7cutlass13device_kernelINS_4gemm6kernel13GemmUniversalIN4cute5tupleIJiiiiEEENS1_10collective13CollectiveMmaINS1_37MainloopSm90TmaGmmaWarpSpecializedFP8ILi14ENS5_IJNS4_1CILi1EEESB_SB_EEENS1_32KernelTmaWarpSpecializedPingpongEEENS5_IJNSA_ILi64EEESF_NSA_ILi128EEEEEENS_12float_e5m2_tENS5_IJlSB_lEEESI_SJ_NS4_8TiledMMAINS4_8MMA_AtomIJNS4_4SM904GMMA30MMA_64x64x32_F32E5M2E5M2_SS_TNILNSN_7ScaleInE1ELSP_1EEEEEENS4_6LayoutISC_NS5_IJNSA_ILi0EEEST_ST_EEEEENS5_IJNS4_10UnderscoreESW_SW_EEEEENS4_13SM90_TMA_LOADENS4_14ComposedLayoutINS4_7SwizzleILi3ELi4ELi3EEENS4_18smem_ptr_flag_bitsILi8EEENSS_INS5_IJNSA_ILi8EEESG_EEENS5_IJSG_SB_EEEEEEEvNS4_8identityESZ_S19_vS1A_EENS_8epilogue10collective6detail29Sm90TmaWarpSpecializedAdapterINS1D_15DefaultEpilogueISI_SJ_SJ_NS1C_6thread17LinearCombinationISI_Li1EffLNS1H_9ScaleType4KindE0ELNS_15FloatRoundStyleE2ESI_EENS1_15EpilogueDefaultEEEEEvvEEEEvNT_6ParamsE --------------------------
	.section	.text._ZN7cutlass13device_kernelINS_4gemm6kernel13GemmUniversalIN4cute5tupleIJiiiiEEENS1_10collective13CollectiveMmaINS1_37MainloopSm90TmaGmmaWarpSpecializedFP8ILi14ENS5_IJNS4_1CILi1EEESB_SB_EEENS1_32KernelTmaWarpSpecializedPingpongEEENS5_IJNSA_ILi64EEESF_NSA_ILi128EEEEEENS_12float_e5m2_tENS5_IJlSB_lEEESI_SJ_NS4_8TiledMMAINS4_8MMA_AtomIJNS4_4SM904GMMA30MMA_64x64x32_F32E5M2E5M2_SS_TNILNSN_7ScaleInE1ELSP_1EEEEEENS4_6LayoutISC_NS5_IJNSA_ILi0EEEST_ST_EEEEENS5_IJNS4_10UnderscoreESW_SW_EEEEENS4_13SM90_TMA_LOADENS4_14ComposedLayoutINS4_7SwizzleILi3ELi4ELi3EEENS4_18smem_ptr_flag_bitsILi8EEENSS_INS5_IJNSA_ILi8EEESG_EEENS5_IJSG_SB_EEEEEEEvNS4_8identityESZ_S19_vS1A_EENS_8epilogue10collective6detail29Sm90TmaWarpSpecializedAdapterINS1D_15DefaultEpilogueISI_SJ_SJ_NS1C_6thread17LinearCombinationISI_Li1EffLNS1H_9ScaleType4KindE0ELNS_15FloatRoundStyleE2ESI_EENS1_15EpilogueDefaultEEEEEvvEEEEvNT_6ParamsE,"ax",@progbits
	.align	128
.text._ZN7cutlass13device_kernelINS_4gemm6kernel13GemmUniversalIN4cute5tupleIJiiiiEEENS1_10collective13CollectiveMmaINS1_37MainloopSm90TmaGmmaWarpSpecializedFP8ILi14ENS5_IJNS4_1CILi1EEESB_SB_EEENS1_32KernelTmaWarpSpecializedPingpongEEENS5_IJNSA_ILi64EEESF_NSA_ILi128EEEEEENS_12float_e5m2_tENS5_IJlSB_lEEESI_SJ_NS4_8TiledMMAINS4_8MMA_AtomIJNS4_4SM904GMMA30MMA_64x64x32_F32E5M2E5M2_SS_TNILNSN_7ScaleInE1ELSP_1EEEEEENS4_6LayoutISC_NS5_IJNSA_ILi0EEEST_ST_EEEEENS5_IJNS4_10UnderscoreESW_SW_EEEEENS4_13SM90_TMA_LOADENS4_14ComposedLayoutINS4_7SwizzleILi3ELi4ELi3EEENS4_18smem_ptr_flag_bitsILi8EEENSS_INS5_IJNSA_ILi8EEESG_EEENS5_IJSG_SB_EEEEEEEvNS4_8identityESZ_S19_vS1A_EENS_8epilogue10collective6detail29Sm90TmaWarpSpecializedAdapterINS1D_15DefaultEpilogueISI_SJ_SJ_NS1C_6thread17LinearCombinationISI_Li1EffLNS1H_9ScaleType4KindE0ELNS_15FloatRoundStyleE2ESI_EENS1_15EpilogueDefaultEEEEEvvEEEEvNT_6ParamsE:
        .type           _ZN7cutlass13device_kernelINS_4gemm6kernel13GemmUniversalIN4cute5tupleIJiiiiEEENS1_10collective13CollectiveMmaINS1_37MainloopSm90TmaGmmaWarpSpecializedFP8ILi14ENS5_IJNS4_1CILi1EEESB_SB_EEENS1_32KernelTmaWarpSpecializedPingpongEEENS5_IJNSA_ILi64EEESF_NSA_ILi128EEEEEENS_12float_e5m2_tENS5_IJlSB_lEEESI_SJ_NS4_8TiledMMAINS4_8MMA_AtomIJNS4_4SM904GMMA30MMA_64x64x32_F32E5M2E5M2_SS_TNILNSN_7ScaleInE1ELSP_1EEEEEENS4_6LayoutISC_NS5_IJNSA_ILi0EEEST_ST_EEEEENS5_IJNS4_10UnderscoreESW_SW_EEEEENS4_13SM90_TMA_LOADENS4_14ComposedLayoutINS4_7SwizzleILi3ELi4ELi3EEENS4_18smem_ptr_flag_bitsILi8EEENSS_INS5_IJNSA_ILi8EEESG_EEENS5_IJSG_SB_EEEEEEEvNS4_8identityESZ_S19_vS1A_EENS_8epilogue10collective6detail29Sm90TmaWarpSpecializedAdapterINS1D_15DefaultEpilogueISI_SJ_SJ_NS1C_6thread17LinearCombinationISI_Li1EffLNS1H_9ScaleType4KindE0ELNS_15FloatRoundStyleE2ESI_EENS1_15EpilogueDefaultEEEEEvvEEEEvNT_6ParamsE,@function
        .size           _ZN7cutlass13device_kernelINS_4gemm6kernel13GemmUniversalIN4cute5tupleIJiiiiEEENS1_10collective13CollectiveMmaINS1_37MainloopSm90TmaGmmaWarpSpecializedFP8ILi14ENS5_IJNS4_1CILi1EEESB_SB_EEENS1_32KernelTmaWarpSpecializedPingpongEEENS5_IJNSA_ILi64EEESF_NSA_ILi128EEEEEENS_12float_e5m2_tENS5_IJlSB_lEEESI_SJ_NS4_8TiledMMAINS4_8MMA_AtomIJNS4_4SM904GMMA30MMA_64x64x32_F32E5M2E5M2_SS_TNILNSN_7ScaleInE1ELSP_1EEEEEENS4_6LayoutISC_NS5_IJNSA_ILi0EEEST_ST_EEEEENS5_IJNS4_10UnderscoreESW_SW_EEEEENS4_13SM90_TMA_LOADENS4_14ComposedLayoutINS4_7SwizzleILi3ELi4ELi3EEENS4_18smem_ptr_flag_bitsILi8EEENSS_INS5_IJNSA_ILi8EEESG_EEENS5_IJSG_SB_EEEEEEEvNS4_8identityESZ_S19_vS1A_EENS_8epilogue10collective6detail29Sm90TmaWarpSpecializedAdapterINS1D_15DefaultEpilogueISI_SJ_SJ_NS1C_6thread17LinearCombinationISI_Li1EffLNS1H_9ScaleType4KindE0ELNS_15FloatRoundStyleE2ESI_EENS1_15EpilogueDefaultEEEEEvvEEEEvNT_6ParamsE,(.L_x_161 - _ZN7cutlass13device_kernelINS_4gemm6kernel13GemmUniversalIN4cute5tupleIJiiiiEEENS1_10collective13CollectiveMmaINS1_37MainloopSm90TmaGmmaWarpSpecializedFP8ILi14ENS5_IJNS4_1CILi1EEESB_SB_EEENS1_32KernelTmaWarpSpecializedPingpongEEENS5_IJNSA_ILi64EEESF_NSA_ILi128EEEEEENS_12float_e5m2_tENS5_IJlSB_lEEESI_SJ_NS4_8TiledMMAINS4_8MMA_AtomIJNS4_4SM904GMMA30MMA_64x64x32_F32E5M2E5M2_SS_TNILNSN_7ScaleInE1ELSP_1EEEEEENS4_6LayoutISC_NS5_IJNSA_ILi0EEEST_ST_EEEEENS5_IJNS4_10UnderscoreESW_SW_EEEEENS4_13SM90_TMA_LOADENS4_14ComposedLayoutINS4_7SwizzleILi3ELi4ELi3EEENS4_18smem_ptr_flag_bitsILi8EEENSS_INS5_IJNSA_ILi8EEESG_EEENS5_IJSG_SB_EEEEEEEvNS4_8identityESZ_S19_vS1A_EENS_8epilogue10collective6detail29Sm90TmaWarpSpecializedAdapterINS1D_15DefaultEpilogueISI_SJ_SJ_NS1C_6thread17LinearCombinationISI_Li1EffLNS1H_9ScaleType4KindE0ELNS_15FloatRoundStyleE2ESI_EENS1_15EpilogueDefaultEEEEEvvEEEEvNT_6ParamsE)
        .other          _ZN7cutlass13device_kernelINS_4gemm6kernel13GemmUniversalIN4cute5tupleIJiiiiEEENS1_10collective13CollectiveMmaINS1_37MainloopSm90TmaGmmaWarpSpecializedFP8ILi14ENS5_IJNS4_1CILi1EEESB_SB_EEENS1_32KernelTmaWarpSpecializedPingpongEEENS5_IJNSA_ILi64EEESF_NSA_ILi128EEEEEENS_12float_e5m2_tENS5_IJlSB_lEEESI_SJ_NS4_8TiledMMAINS4_8MMA_AtomIJNS4_4SM904GMMA30MMA_64x64x32_F32E5M2E5M2_SS_TNILNSN_7ScaleInE1ELSP_1EEEEEENS4_6LayoutISC_NS5_IJNSA_ILi0EEEST_ST_EEEEENS5_IJNS4_10UnderscoreESW_SW_EEEEENS4_13SM90_TMA_LOADENS4_14ComposedLayoutINS4_7SwizzleILi3ELi4ELi3EEENS4_18smem_ptr_flag_bitsILi8EEENSS_INS5_IJNSA_ILi8EEESG_EEENS5_IJSG_SB_EEEEEEEvNS4_8identityESZ_S19_vS1A_EENS_8epilogue10collective6detail29Sm90TmaWarpSpecializedAdapterINS1D_15DefaultEpilogueISI_SJ_SJ_NS1C_6thread17LinearCombinationISI_Li1EffLNS1H_9ScaleType4KindE0ELNS_15FloatRoundStyleE2ESI_EENS1_15EpilogueDefaultEEEEEvvEEEEvNT_6ParamsE,@"STO_CUDA_ENTRY STV_DEFAULT"
_ZN7cutlass13device_kernelINS_4gemm6kernel13GemmUniversalIN4cute5tupleIJiiiiEEENS1_10collective13CollectiveMmaINS1_37MainloopSm90TmaGmmaWarpSpecializedFP8ILi14ENS5_IJNS4_1CILi1EEESB_SB_EEENS1_32KernelTmaWarpSpecializedPingpongEEENS5_IJNSA_ILi64EEESF_NSA_ILi128EEEEEENS_12float_e5m2_tENS5_IJlSB_lEEESI_SJ_NS4_8TiledMMAINS4_8MMA_AtomIJNS4_4SM904GMMA30MMA_64x64x32_F32E5M2E5M2_SS_TNILNSN_7ScaleInE1ELSP_1EEEEEENS4_6LayoutISC_NS5_IJNSA_ILi0EEEST_ST_EEEEENS5_IJNS4_10UnderscoreESW_SW_EEEEENS4_13SM90_TMA_LOADENS4_14ComposedLayoutINS4_7SwizzleILi3ELi4ELi3EEENS4_18smem_ptr_flag_bitsILi8EEENSS_INS5_IJNSA_ILi8EEESG_EEENS5_IJSG_SB_EEEEEEEvNS4_8identityESZ_S19_vS1A_EENS_8epilogue10collective6detail29Sm90TmaWarpSpecializedAdapterINS1D_15DefaultEpilogueISI_SJ_SJ_NS1C_6thread17LinearCombinationISI_Li1EffLNS1H_9ScaleType4KindE0ELNS_15FloatRoundStyleE2ESI_EENS1_15EpilogueDefaultEEEEEvvEEEEvNT_6ParamsE:
[----:B------:R-:W-:Y:S01]  /*0000*/  LDC R1, c[0x0][0x28] ;  /* 0x00000a00ff017b82 */ /* 0x000fe20000000800 */
[----:B------:R-:W0:Y:S01]  /*0010*/  S2R R11, SR_TID.X ;  /* 0x00000000000b7919 */ /* 0x000e220000002100 */
[----:B------:R-:W-:Y:S01]  /*0020*/  ELECT P0, URZ, PT ;  /* 0x00000000003f782f */ /* 0x000fe20003800000 */
[----:B------:R-:W-:Y:S01]  /*0030*/  BSSY B0, `(.L_x_0) ;  /* 0x000000f000007945 */ /* 0x000fe20003800000 */
[--C-:B0-----:R-:W-:Y:S02]  /*0040*/  SHF.R.U32.HI R0, RZ, 0x5, R11.reuse ;  /* 0x00000005ff007819 */ /* 0x101fe4000001160b */
[----:B------:R-:W-:-:S03]  /*0050*/  SHF.R.U32.HI R4, RZ, 0x7, R11 ;  /* 0x00000007ff047819 */ /* 0x000fc6000001160b */
[----:B------:R-:W0:Y:S04]  /*0060*/  SHFL.IDX PT, R2, R0, RZ, 0x1f ;  /* 0x00001fff00027589 */ /* 0x000e2800000e0000 */
[----:B------:R1:W2:Y:S01]  /*0070*/  SHFL.IDX PT, R5, R4, RZ, 0x1f ;  /* 0x00001fff04057589 */ /* 0x0002a200000e0000 */
[----:B0-----:R-:W-:-:S13]  /*0080*/  ISETP.NE.OR P0, PT, R2, RZ, !P0 ;  /* 0x000000ff0200720c */ /* 0x001fda0004705670 */
[----:B-12---:R-:W-:Y:S05]  /*0090*/  @P0 BRA `(.L_x_1) ;  /* 0x0000000000200947 */ /* 0x006fea0003800000 */
[----:B------:R-:W-:Y:S02]  /*00a0*/  ULDC.64 UR4, c[0x0][0x198] ;  /* 0x0000660000047ab9 */ /* 0x000fe40000000a00 */
[----:B------:R-:W-:Y:S02]  /*00b0*/  UIADD3 UR6, UP0, UR4, 0xf0, URZ ;  /* 0x000000f004067890 */ /* 0x000fe4000ff1e03f */
[----:B------:R-:W-:Y:S02]  /*00c0*/  UIADD3 UR4, UP1, UR4, 0x1f0, URZ ;  /* 0x000001f004047890 */ /* 0x000fe4000ff3e03f */
[----:B------:R-:W-:Y:S02]  /*00d0*/  UIADD3.X UR7, URZ, UR5, URZ, UP0, !UPT ;  /* 0x000000053f077290 */ /* 0x000fe400087fe43f */
[----:B------:R-:W-:-:S07]  /*00e0*/  UIADD3.X UR5, URZ, UR5, URZ, UP1, !UPT ;  /* 0x000000053f057290 */ /* 0x000fce0008ffe43f */
[----:B------:R0:W-:Y:S02]  /*00f0*/  UTMACCTL.PF [UR6] ;  /* 0x00000000060079b9 */ /* 0x0001e40008040000 */
[----:B------:R0:W-:Y:S02]  /*0100*/  UTMACCTL.PF [UR4] ;  /* 0x00000000040079b9 */ /* 0x0001e40008040000 */
[----:B0-----:R-:W-:Y:S01]  /*0110*/  NOP ;  /* 0x0000000000007918 */ /* 0x001fe20000000000 */
.L_x_1:
[----:B------:R-:W-:Y:S05]  /*0120*/  BSYNC B0 ;  /* 0x0000000000007941 */ /* 0x000fea0003800000 */
.L_x_0:
[----:B------:R-:W0:Y:S02]  /*0130*/  SHFL.IDX PT, R3, R0, RZ, 0x1f ;  /* 0x00001fff00037589 */ /* 0x000e2400000e0000 */
[----:B0-----:R-:W-:-:S13]  /*0140*/  ISETP.NE.AND P0, PT, R3, RZ, PT ;  /* 0x000000ff0300720c */ /* 0x001fda0003f05270 */
[----:B------:R-:W-:Y:S05]  /*0150*/  @P0 BRA `(.L_x_2) ;  /* 0x0000000000b40947 */ /* 0x000fea0003800000 */
[----:B------:R-:W-:Y:S01]  /*0160*/  ELECT P0, URZ, PT ;  /* 0x00000000003f782f */ /* 0x000fe20003800000 */
[----:B------:R-:W-:-:S12]  /*0170*/  BSSY B0, `(.L_x_2) ;  /* 0x000002b000007945 */ /* 0x000fd80003800000 */
[----:B------:R-:W-:Y:S05]  /*0180*/  @!P0 BRA `(.L_x_3) ;  /* 0x0000000000a48947 */ /* 0x000fea0003800000 */
[----:B------:R-:W0:Y:S01]  /*0190*/  S2UR UR8, SR_CgaCtaId ;  /* 0x00000000000879c3 */ /* 0x000e220000008800 */
[----:B------:R-:W-:Y:S01]  /*01a0*/  UMOV UR4, 0x400 ;  /* 0x0000040000047882 */ /* 0x000fe20000000000 */
[----:B------:R-:W-:Y:S01]  /*01b0*/  UMOV UR5, 0x1 ;  /* 0x0000000100057882 */ /* 0x000fe20000000000 */
[----:B------:R-:W-:Y:S02]  /*01c0*/  UMOV UR6, 0x80 ;  /* 0x0000008000067882 */ /* 0x000fe40000000000 */
[----:B------:R-:W-:-:S04]  /*01d0*/  UIADD3 UR6, -UR6, 0x100000, URZ ;  /* 0x0010000006067890 */ /* 0x000fc8000fffe13f */
[----:B------:R-:W-:Y:S02]  /*01e0*/  USHF.L.U32 UR7, UR6, 0xb, URZ ;  /* 0x0000000b06077899 */ /* 0x000fe4000800063f */
[----:B------:R-:W-:Y:S02]  /*01f0*/  USHF.L.U32 UR6, UR6, 0x1, URZ ;  /* 0x0000000106067899 */ /* 0x000fe4000800063f */
[----:B0-----:R-:W-:Y:S02]  /*0200*/  ULEA UR8, UR8, UR4, 0x18 ;  /* 0x0000000408087291 */ /* 0x001fe4000f8ec03f */
[----:B------:R-:W-:-:S04]  /*0210*/  UIADD3 UR4, -UR5, 0x100000, URZ ;  /* 0x0010000005047890 */ /* 0x000fc8000fffe13f */
[----:B------:R-:W-:Y:S02]  /*0220*/  USHF.L.U32 UR5, UR4, 0xb, URZ ;  /* 0x0000000b04057899 */ /* 0x000fe4000800063f */
[----:B------:R-:W-:Y:S01]  /*0230*/  USHF.L.U32 UR4, UR4, 0x1, URZ ;  /* 0x0000000104047899 */ /* 0x000fe2000800063f */
[----:B------:R-:W0:Y:S11]  /*0240*/  FENCE.VIEW.ASYNC.S ;  /* 0x00000000000073c6 */ /* 0x000e360000000000 */
[----:B0-----:R0:W1:Y:S01]  /*0250*/  SYNCS.EXCH.64 URZ, [UR8], UR4 ;  /* 0x00000004083f75b2 */ /* 0x0010620008000100 */
[----:B------:R0:W2:Y:S01]  /*0260*/  SYNCS.EXCH.64 URZ, [UR8+0x70], UR6 ;  /* 0x00007006083f75b2 */ /* 0x0000a20008000100 */
[----:B------:R0:W3:Y:S01]  /*0270*/  SYNCS.EXCH.64 URZ, [UR8+0x8], UR4 ;  /* 0x00000804083f75b2 */ /* 0x0000e20008000100 */
[----:B------:R0:W4:Y:S01]  /*0280*/  SYNCS.EXCH.64 URZ, [UR8+0x78], UR6 ;  /* 0x00007806083f75b2 */ /* 0x0001220008000100 */
[----:B------:R0:W0:Y:S01]  /*0290*/  SYNCS.EXCH.64 URZ, [UR8+0x10], UR4 ;  /* 0x00001004083f75b2 */ /* 0x0000220008000100 */
        /* <DEDUP_REMOVED lines=23> */
[----:B-1234-:R-:W-:Y:S01]  /*0410*/  NOP ;  /* 0x0000000000007918 */ /* 0x01efe20000000000 */
.L_x_3:
[----:B0-----:R-:W-:Y:S05]  /*0420*/  BSYNC B0 ;  /* 0x0000000000007941 */ /* 0x001fea0003800000 */
.L_x_2:
[----:B------:R-:W0:Y:S01]  /*0430*/  SHFL.IDX PT, R6, R0, RZ, 0x1f ;  /* 0x00001fff00067589 */ /* 0x000e2200000e0000 */
[----:B------:R-:W-:Y:S01]  /*0440*/  ELECT P0, URZ, PT ;  /* 0x00000000003f782f */ /* 0x000fe20003800000 */
[----:B------:R-:W-:Y:S01]  /*0450*/  NOP ;  /* 0x0000000000007918 */ /* 0x000fe20000000000 */
[----:B------:R-:W-:Y:S01]  /*0460*/  ELECT P1, URZ, PT ;  /* 0x00000000003f782f */ /* 0x000fe20003820000 */
[----:B------:R1:W2:Y:S01]  /*0470*/  SHFL.IDX PT, R3, R0, RZ, 0x1f ;  /* 0x00001fff00037589 */ /* 0x0002a200000e0000 */
[----:B------:R-:W-:Y:S01]  /*0480*/  UMOV UR4, 0x20 ;  /* 0x0000002000047882 */ /* 0x000fe20000000000 */
[----:B------:R-:W-:Y:S01]  /*0490*/  UMOV UR11, 0x80 ;  /* 0x00000080000b7882 */ /* 0x000fe20000000000 */
[----:B------:R-:W-:Y:S01]  /*04a0*/  ULDC.64 UR12, c[0x0][0x598] ;  /* 0x00016600000c7ab9 */ /* 0x000fe20000000a00 */
[----:B------:R-:W3:Y:S01]  /*04b0*/  SHFL.IDX PT, R4, R4, RZ, 0x1f ;  /* 0x00001fff04047589 */ /* 0x000ee200000e0000 */
[----:B------:R-:W-:Y:S01]  /*04c0*/  NOP ;  /* 0x0000000000007918 */ /* 0x000fe20000000000 */
[----:B------:R-:W-:Y:S01]  /*04d0*/  VIADD R33, R5, 0xffffffff ;  /* 0xffffffff05217836 */ /* 0x000fe20000000000 */
[----:B------:R-:W-:Y:S01]  /*04e0*/  ULDC.64 UR20, c[0x0][0x208] ;  /* 0x0000820000147ab9 */ /* 0x000fe20000000a00 */
[----:B-1----:R-:W-:-:S02]  /*04f0*/  SHF.R.S32.HI R0, RZ, 0x1f, R11 ;  /* 0x0000001fff007819 */ /* 0x002fc4000001140b */
[----:B------:R-:W-:Y:S02]  /*0500*/  ISETP.NE.AND P2, PT, R5, RZ, PT ;  /* 0x000000ff0500720c */ /* 0x000fe40003f45270 */
[----:B------:R-:W-:Y:S02]  /*0510*/  LEA.HI R0, R0, R11, RZ, 0x7 ;  /* 0x0000000b00007211 */ /* 0x000fe400078f38ff */
[----:B------:R-:W-:Y:S02]  /*0520*/  ISETP.GE.U32.AND P3, PT, R33, 0x2, PT ;  /* 0x000000022100780c */ /* 0x000fe40003f66070 */
[----:B------:R-:W-:Y:S02]  /*0530*/  LOP3.LUT R0, R0, 0xffffff80, RZ, 0xc0, !PT ;  /* 0xffffff8000007812 */ /* 0x000fe400078ec0ff */
[----:B0-----:R-:W-:-:S03]  /*0540*/  ISETP.NE.OR P0, PT, R6, RZ, !P0 ;  /* 0x000000ff0600720c */ /* 0x001fc60004705670 */
[----:B------:R-:W-:Y:S01]  /*0550*/  IMAD.IADD R10, R11, 0x1, -R0 ;  /* 0x000000010b0a7824 */ /* 0x000fe200078e0a00 */
[----:B--2---:R-:W-:Y:S02]  /*0560*/  ISETP.NE.OR P1, PT, R3, RZ, !P1 ;  /* 0x000000ff0300720c */ /* 0x004fe40004f25670 */
[----:B------:R-:W-:-:S04]  /*0570*/  SHF.R.S32.HI R3, RZ, 0x1f, R2 ;  /* 0x0000001fff037819 */ /* 0x000fc80000011402 */
[----:B------:R-:W-:-:S03]  /*0580*/  LEA.HI R3, R3, R2, RZ, 0x2 ;  /* 0x0000000203037211 */ /* 0x000fc600078f10ff */
[----:B------:R-:W-:Y:S01]  /*0590*/  VOTEU.ALL UP0, P0 ;  /* 0x00000000003f7886 */ /* 0x000fe20000000000 */
[----:B------:R-:W-:-:S03]  /*05a0*/  LOP3.LUT R3, R3, 0xfffffffc, RZ, 0xc0, !PT ;  /* 0xfffffffc03037812 */ /* 0x000fc600078ec0ff */
[----:B------:R-:W-:Y:S01]  /*05b0*/  VOTEU.ALL UP1, P1 ;  /* 0x00000000003f7886 */ /* 0x000fe20000820000 */
[----:B------:R-:W0:Y:S01]  /*05c0*/  @!UP0 S2UR UR7, SR_CgaCtaId ;  /* 0x00000000000789c3 */ /* 0x000e220000008800 */
[----:B------:R-:W-:Y:S01]  /*05d0*/  @!UP0 UMOV UR6, 0x400 ;  /* 0x0000040000068882 */ /* 0x000fe20000000000 */
[----:B------:R-:W-:-:S04]  /*05e0*/  @!UP0 UIADD3 UR4, -UR4, 0x100000, URZ ;  /* 0x0010000004048890 */ /* 0x000fc8000fffe13f */
[----:B------:R-:W-:Y:S02]  /*05f0*/  @!UP0 USHF.L.U32 UR5, UR4, 0xb, URZ ;  /* 0x0000000b04058899 */ /* 0x000fe4000800063f */
[----:B------:R-:W-:Y:S01]  /*0600*/  @!UP0 USHF.L.U32 UR4, UR4, 0x1, URZ ;  /* 0x0000000104048899 */ /* 0x000fe2000800063f */
[----:B------:R-:W-:Y:S01]  /*0610*/  IMAD.IADD R20, R2, 0x1, -R3 ;  /* 0x0000000102147824 */ /* 0x000fe200078e0a03 */
[----:B------:R-:W-:Y:S01]  /*0620*/  @!UP1 UMOV UR9, 0x400 ;  /* 0x0000040000099882 */ /* 0x000fe20000000000 */
[----:B------:R-:W-:Y:S01]  /*0630*/  VOTEU.ALL UP2, P1 ;  /* 0x00000000003f7886 */ /* 0x000fe20000840000 */
[----:B------:R-:W-:Y:S01]  /*0640*/  VOTEU.ALL UP3, P1 ;  /* 0x00000000003f7886 */ /* 0x000fe20000860000 */
[----:B------:R-:W-:Y:S01]  /*0650*/  VOTEU.ALL UP4, P1 ;  /* 0x00000000003f7886 */ /* 0x000fe20000880000 */
[----:B------:R-:W1:Y:S01]  /*0660*/  @!UP1 S2UR UR10, SR_CgaCtaId ;  /* 0x00000000000a99c3 */ /* 0x000e620000008800 */
[----:B------:R-:W-:Y:S01]  /*0670*/  VOTEU.ALL UP5, P1 ;  /* 0x00000000003f7886 */ /* 0x000fe200008a0000 */
[----:B------:R-:W-:-:S04]  /*0680*/  ISETP.NE.U32.AND P1, PT, RZ, UR12, PT ;  /* 0x0000000cff007c0c */ /* 0x000fc8000bf25070 */
[----:B------:R-:W-:Y:S01]  /*0690*/  ISETP.NE.AND.EX P1, PT, RZ, UR13, PT, P1 ;  /* 0x0000000dff007c0c */ /* 0x000fe2000bf25310 */
[----:B0-----:R-:W-:Y:S02]  /*06a0*/  @!UP0 ULEA UR8, UR7, UR6, 0x18 ;  /* 0x0000000607088291 */ /* 0x001fe4000f8ec03f */
[----:B------:R-:W-:-:S04]  /*06b0*/  @!UP1 UIADD3 UR6, -UR11, 0x100000, URZ ;  /* 0x001000000b069890 */ /* 0x000fc8000fffe13f */
[----:B------:R-:W-:Y:S02]  /*06c0*/  @!UP1 USHF.L.U32 UR7, UR6, 0xb, URZ ;  /* 0x0000000b06079899 */ /* 0x000fe4000800063f */
[----:B------:R-:W-:Y:S01]  /*06d0*/  @!UP1 USHF.L.U32 UR6, UR6, 0x1, URZ ;  /* 0x0000000106069899 */ /* 0x000fe2000800063f */
[----:B---3--:R-:W-:Y:S01]  /*06e0*/  R2UR UR11, R4 ;  /* 0x00000000040b72ca */ /* 0x008fe200000e0000 */
[----:B------:R-:W-:Y:S01]  /*06f0*/  VOTEU.ALL UP0, P0 ;  /* 0x00000000003f7886 */ /* 0x000fe20000000000 */
[----:B-1----:R-:W-:Y:S01]  /*0700*/  @!UP1 ULEA UR9, UR10, UR9, 0x18 ;  /* 0x000000090a099291 */ /* 0x002fe2000f8ec03f */
[----:B------:R-:W-:Y:S01]  /*0710*/  VOTEU.ALL UP1, P0 ;  /* 0x00000000003f7886 */ /* 0x000fe20000020000 */
[C---:B------:R-:W-:Y:S01]  /*0720*/  ISETP.NE.AND P0, PT, R20.reuse, 0x3, PT ;  /* 0x000000031400780c */ /* 0x040fe20003f05270 */
[----:B------:R-:W0:Y:S02]  /*0730*/  FENCE.VIEW.ASYNC.S ;  /* 0x00000000000073c6 */ /* 0x000e240000000000 */
[----:B0-----:R0:W1:Y:S01]  /*0740*/  @!UP0 SYNCS.EXCH.64 URZ, [UR8+0x110], UR4 ;  /* 0x00011004083f85b2 */ /* 0x0010620008000100 */
[----:B------:R-:W-:-:S04]  /*0750*/  ISETP.EQ.OR P0, PT, R20, RZ, !P0 ;  /* 0x000000ff1400720c */ /* 0x000fc80004702670 */
[----:B------:R-:W-:-:S04]  /*0760*/  ISETP.EQ.AND P0, PT, R5, RZ, P0 ;  /* 0x000000ff0500720c */ /* 0x000fc80000702270 */
[----:B------:R-:W-:-:S04]  /*0770*/  SEL R7, RZ, 0x1, !P0 ;  /* 0x00000001ff077807 */ /* 0x000fc80004000000 */
[----:B------:R-:W-:Y:S01]  /*0780*/  SEL R7, R7, 0x2, P3 ;  /* 0x0000000207077807 */ /* 0x000fe20001800000 */
[----:B------:R0:W1:Y:S01]  /*0790*/  @!UP1 SYNCS.EXCH.64 URZ, [UR8+0x118], UR4 ;  /* 0x00011804083f95b2 */ /* 0x0000620008000100 */
[----:B------:R-:W-:Y:S01]  /*07a0*/  NOP ;  /* 0x0000000000007918 */ /* 0x000fe20000000000 */
[----:B------:R0:W1:Y:S01]  /*07b0*/  @!UP2 SYNCS.EXCH.64 URZ, [UR9+0xf0], UR6 ;  /* 0x0000f006093fa5b2 */ /* 0x0000620008000100 */
[----:B------:R0:W1:Y:S01]  /*07c0*/  @!UP3 SYNCS.EXCH.64 URZ, [UR9+0xf8], UR6 ;  /* 0x0000f806093fb5b2 */ /* 0x0000620008000100 */
[----:B------:R0:W1:Y:S01]  /*07d0*/  @!UP4 SYNCS.EXCH.64 URZ, [UR9+0x100], UR6 ;  /* 0x00010006093fc5b2 */ /* 0x0000620008000100 */
[----:B------:R0:W1:Y:S01]  /*07e0*/  @!UP5 SYNCS.EXCH.64 URZ, [UR9+0x108], UR6 ;  /* 0x00010806093fd5b2 */ /* 0x0000620008000100 */
[----:B------:R-:W-:Y:S01]  /*07f0*/  NOP ;  /* 0x0000000000007918 */ /* 0x000fe20000000000 */
[----:B-1----:R-:W-:Y:S06]  /*0800*/  BAR.SYNC.DEFER_BLOCKING 0x0 ;  /* 0x0000000000007b1d */ /* 0x002fec0000010000 */
[----:B0-----:R-:W-:Y:S05]  /*0810*/  @!P1 BRA `(.L_x_4) ;  /* 0x00000000001c9947 */ /* 0x001fea0003800000 */
[----:B------:R-:W0:Y:S02]  /*0820*/  LDC.64 R2, c[0x0][0x598] ;  /* 0x00016600ff027b82 */ /* 0x000e240000000a00 */
[----:B0-----:R-:W2:Y:S02]  /*0830*/  LDG.E.64 R2, desc[UR20][R2.64] ;  /* 0x0000001402027981 */ /* 0x001ea4000c1e1b00 */
[----:B--2---:R-:W-:-:S04]  /*0840*/  ISETP.NE.U32.AND P0, PT, R2, RZ, PT ;  /* 0x000000ff0200720c */ /* 0x004fc80003f05070 */
[----:B------:R-:W-:-:S13]  /*0850*/  ISETP.NE.AND.EX P0, PT, R3, RZ, PT, P0 ;  /* 0x000000ff0300720c */ /* 0x000fda0003f05300 */
[----:B------:R-:W-:Y:S05]  /*0860*/  @!P0 BRA `(.L_x_4) ;  /* 0x0000000000088947 */ /* 0x000fea0003800000 */
[----:B------:R2:W5:Y:S01]  /*0870*/  LD.E R12, desc[UR20][R2.64] ;  /* 0x00000014020c7980 */ /* 0x000562000c101900 */
[----:B------:R-:W-:Y:S05]  /*0880*/  BRA `(.L_x_5) ;  /* 0x0000000000207947 */ /* 0x000fea0003800000 */
.L_x_4:
[----:B------:R-:W-:Y:S02]  /*0890*/  ULDC.64 UR4, c[0x0][0x588] ;  /* 0x0001620000047ab9 */ /* 0x000fe40000000a00 */
[----:B------:R-:W-:-:S04]  /*08a0*/  ISETP.NE.U32.AND P0, PT, RZ, UR4, PT ;  /* 0x00000004ff007c0c */ /* 0x000fc8000bf05070 */
[----:B------:R-:W-:-:S13]  /*08b0*/  ISETP.NE.AND.EX P0, PT, RZ, UR5, PT, P0 ;  /* 0x00000005ff007c0c */ /* 0x000fda000bf05300 */
[----:B------:R-:W-:Y:S05]  /*08c0*/  @!P0 BRA `(.L_x_6) ;  /* 0x00000000000c8947 */ /* 0x000fea0003800000 */
[----:B------:R-:W0:Y:S02]  /*08d0*/  LDC.64 R12, c[0x0][0x588] ;  /* 0x00016200ff0c7b82 */ /* 0x000e240000000a00 */
[----:B0-----:R0:W5:Y:S01]  /*08e0*/  LDG.E R12, desc[UR20][R12.64] ;  /* 0x000000140c0c7981 */ /* 0x001162000c1e1900 */
[----:B------:R-:W-:Y:S05]  /*08f0*/  BRA `(.L_x_5) ;  /* 0x0000000000047947 */ /* 0x000fea0003800000 */
.L_x_6:
[----:B------:R-:W1:Y:S02]  /*0900*/  LDC R12, c[0x0][0x580] ;  /* 0x00016000ff0c7b82 */ /* 0x000e640000000800 */
.L_x_5:
[----:B------:R-:W-:Y:S02]  /*0910*/  ULDC.64 UR4, c[0x0][0x5a0] ;  /* 0x0001680000047ab9 */ /* 0x000fe40000000a00 */
[----:B------:R-:W-:-:S04]  /*0920*/  ISETP.NE.U32.AND P0, PT, RZ, UR4, PT ;  /* 0x00000004ff007c0c */ /* 0x000fc8000bf05070 */
[----:B------:R-:W-:-:S13]  /*0930*/  ISETP.NE.AND.EX P0, PT, RZ, UR5, PT, P0 ;  /* 0x00000005ff007c0c */ /* 0x000fda000bf05300 */
[----:B------:R-:W-:Y:S05]  /*0940*/  @!P0 BRA `(.L_x_7) ;  /* 0x00000000001c8947 */ /* 0x000fea0003800000 */
[----:B--2---:R-:W2:Y:S02]  /*0950*/  LDC.64 R2, c[0x0][0x5a0] ;  /* 0x00016800ff027b82 */ /* 0x004ea40000000a00 */
[----:B--2---:R-:W2:Y:S02]  /*0960*/  LDG.E.64 R2, desc[UR20][R2.64] ;  /* 0x0000001402027981 */ /* 0x004ea4000c1e1b00 */
[----:B--2---:R-:W-:-:S04]  /*0970*/  ISETP.NE.U32.AND P0, PT, R2, RZ, PT ;  /* 0x000000ff0200720c */ /* 0x004fc80003f05070 */
[----:B------:R-:W-:-:S13]  /*0980*/  ISETP.NE.AND.EX P0, PT, R3, RZ, PT, P0 ;  /* 0x000000ff0300720c */ /* 0x000fda0003f05300 */
[----:B------:R-:W-:Y:S05]  /*0990*/  @!P0 BRA `(.L_x_7) ;  /* 0x0000000000088947 */ /* 0x000fea0003800000 */
[----:B0-----:R4:W5:Y:S01]  /*09a0*/  LD.E R13, desc[UR20][R2.64] ;  /* 0x00000014020d7980 */ /* 0x001962000c101900 */
[----:B------:R-:W-:Y:S05]  /*09b0*/  BRA `(.L_x_8) ;  /* 0x0000000000207947 */ /* 0x000fea0003800000 */
.L_x_7:
[----:B------:R-:W-:Y:S02]  /*09c0*/  ULDC.64 UR4, c[0x0][0x590] ;  /* 0x0001640000047ab9 */ /* 0x000fe40000000a00 */
[----:B------:R-:W-:-:S04]  /*09d0*/  ISETP.NE.U32.AND P0, PT, RZ, UR4, PT ;  /* 0x00000004ff007c0c */ /* 0x000fc8000bf05070 */
[----:B------:R-:W-:-:S13]  /*09e0*/  ISETP.NE.AND.EX P0, PT, RZ, UR5, PT, P0 ;  /* 0x00000005ff007c0c */ /* 0x000fda000bf05300 */
[----:B------:R-:W-:Y:S05]  /*09f0*/  @!P0 BRA `(.L_x_9) ;  /* 0x00000000000c8947 */ /* 0x000fea0003800000 */
[----:B--2---:R-:W0:Y:S02]  /*0a00*/  LDC.64 R2, c[0x0][0x590] ;  /* 0x00016400ff027b82 */ /* 0x004e240000000a00 */
[----:B0-----:R3:W5:Y:S01]  /*0a10*/  LDG.E R13, desc[UR20][R2.64] ;  /* 0x00000014020d7981 */ /* 0x001762000c1e1900 */
[----:B------:R-:W-:Y:S05]  /*0a20*/  BRA `(.L_x_8) ;  /* 0x0000000000047947 */ /* 0x000fea0003800000 */
.L_x_9:
[----:B0-----:R-:W0:Y:S02]  /*0a30*/  LDC R13, c[0x0][0x584] ;  /* 0x00016100ff0d7b82 */ /* 0x001e240000000800 */
.L_x_8:
[----:B------:R-:W1:Y:S01]  /*0a40*/  LDC R0, c[0x0][0x65c] ;  /* 0x00019700ff007b82 */ /* 0x000e620000000800 */
[----:B------:R-:W2:Y:S01]  /*0a50*/  S2R R21, SR_CTAID.Y ;  /* 0x0000000000157919 */ /* 0x000ea20000002600 */
[----:B------:R-:W-:Y:S01]  /*0a60*/  ULDC UR8, c[0x0][0x28c] ;  /* 0x0000a30000087ab9 */ /* 0x000fe20000000800 */
[----:B------:R-:W-:Y:S01]  /*0a70*/  ISETP.NE.AND P0, PT, R5, 0x2, PT ;  /* 0x000000020500780c */ /* 0x000fe20003f05270 */
[----:B------:R-:W-:Y:S01]  /*0a80*/  UIADD3 UR8, UR8, 0x7f, URZ ;  /* 0x0000007f08087890 */ /* 0x000fe2000fffe03f */
[----:B------:R-:W0:Y:S01]  /*0a90*/  S2R R14, SR_CTAID.X ;  /* 0x00000000000e7919 */ /* 0x000e220000002500 */
[----:B------:R-:W-:Y:S01]  /*0aa0*/  UMOV UR5, URZ ;  /* 0x0000003f00057c82 */ /* 0x000fe20008000000 */
[----:B------:R-:W-:Y:S01]  /*0ab0*/  UMOV UR4, URZ ;  /* 0x0000003f00047c82 */ /* 0x000fe20008000000 */
[----:B------:R-:W-:-:S04]  /*0ac0*/  USHF.R.S32.HI UR9, URZ, 0x1f, UR8 ;  /* 0x0000001f3f097899 */ /* 0x000fc80008011408 */
[----:B------:R-:W-:-:S04]  /*0ad0*/  ULEA.HI UR9, UR9, UR8, URZ, 0x7 ;  /* 0x0000000809097291 */ /* 0x000fc8000f8f383f */
[----:B------:R-:W-:Y:S01]  /*0ae0*/  USHF.R.S32.HI UR13, URZ, 0x7, UR9 ;  /* 0x000000073f0d7899 */ /* 0x000fe20008011409 */
[----:B-1----:R-:W-:-:S13]  /*0af0*/  ISETP.NE.AND P4, PT, R0, 0x1, PT ;  /* 0x000000010000780c */ /* 0x002fda0003f85270 */
[----:B------:R-:W0:Y:S01]  /*0b00*/  @P4 LDC R15, c[0x0][0x10] ;  /* 0x00000400ff0f4b82 */ /* 0x000e220000000800 */
[----:B--234-:R-:W-:Y:S02]  /*0b10*/  @P4 IMAD.MOV.U32 R2, RZ, RZ, R21 ;  /* 0x000000ffff024224 */ /* 0x01cfe400078e0015 */
[----:B------:R-:W-:Y:S02]  /*0b20*/  @P4 IMAD.MOV.U32 R3, RZ, RZ, RZ ;  /* 0x000000ffff034224 */ /* 0x000fe400078e00ff */
[----:B------:R-:W-:-:S03]  /*0b30*/  @P4 IMAD.MOV.U32 R5, RZ, RZ, RZ ;  /* 0x000000ffff054224 */ /* 0x000fc600078e00ff */
[----:B------:R-:W1:Y:S01]  /*0b40*/  @!P4 LDC R9, c[0x0][0xc] ;  /* 0x00000300ff09cb82 */ /* 0x000e620000000800 */
[----:B------:R-:W-:Y:S01]  /*0b50*/  ULDC UR6, c[0x0][0xc] ;  /* 0x0000030000067ab9 */ /* 0x000fe20000000800 */
[----:B------:R-:W-:Y:S02]  /*0b60*/  ULDC UR7, c[0x0][0x10] ;  /* 0x0000040000077ab9 */ /* 0x000fe40000000800 */
[----:B------:R-:W-:-:S04]  /*0b70*/  UIMAD.WIDE.U32 UR6, UR6, UR7, URZ ;  /* 0x00000007060672a5 */ /* 0x000fc8000f8e003f */
[----:B------:R-:W2:Y:S01]  /*0b80*/  LDC R8, c[0x0][0x14] ;  /* 0x00000500ff087b82 */ /* 0x000ea20000000800 */
[----:B0-----:R-:W-:-:S04]  /*0b90*/  @P4 IMAD.WIDE.U32 R2, R14, R15, R2 ;  /* 0x0000000f0e024225 */ /* 0x001fc800078e0002 */
[----:B------:R-:W-:Y:S02]  /*0ba0*/  IMAD.MOV.U32 R15, RZ, RZ, RZ ;  /* 0x000000ffff0f7224 */ /* 0x000fe400078e00ff */
[----:B------:R-:W-:Y:S02]  /*0bb0*/  @P4 IMAD.IADD R3, R3, 0x1, R5 ;  /* 0x0000000103034824 */ /* 0x000fe400078e0205 */
[----:B-1----:R-:W-:-:S04]  /*0bc0*/  @!P4 IMAD.WIDE.U32 R4, R9, R21, R14 ;  /* 0x000000150904c225 */ /* 0x002fc800078e000e */
[----:B------:R-:W-:Y:S02]  /*0bd0*/  @!P4 IMAD.MOV.U32 R2, RZ, RZ, R4 ;  /* 0x000000ffff02c224 */ /* 0x000fe400078e0004 */
[----:B------:R-:W-:Y:S02]  /*0be0*/  @!P4 IMAD.MOV.U32 R3, RZ, RZ, R5 ;  /* 0x000000ffff03c224 */ /* 0x000fe400078e0005 */
[C---:B--2---:R-:W-:Y:S02]  /*0bf0*/  IMAD R17, R8.reuse, UR7, RZ ;  /* 0x0000000708117c24 */ /* 0x044fe4000f8e02ff */
[----:B------:R-:W-:Y:S01]  /*0c00*/  IMAD.WIDE.U32 R8, R8, UR6, RZ ;  /* 0x0000000608087c25 */ /* 0x000fe2000f8e00ff */
[----:B------:R-:W-:-:S03]  /*0c10*/  ULDC.64 UR6, c[0x0][0x650] ;  /* 0x0001940000067ab9 */ /* 0x000fc60000000a00 */
[----:B------:R-:W-:Y:S01]  /*0c20*/  IMAD.IADD R0, R9, 0x1, R17 ;  /* 0x0000000109007824 */ /* 0x000fe200078e0211 */
[----:B------:R-:W-:Y:S06]  /*0c30*/  @P0 BRA `(.L_x_10) ;  /* 0x0000000000240947 */ /* 0x000fec0003800000 */
[----:B------:R-:W-:Y:S01]  /*0c40*/  USHF.R.U32.HI UR4, URZ, 0x1, UR13 ;  /* 0x000000013f047899 */ /* 0x000fe2000801160d */
[----:B------:R-:W-:Y:S01]  /*0c50*/  IADD3 R2, P0, R2, R8, RZ ;  /* 0x0000000802027210 */ /* 0x000fe20007f1e0ff */
[----:B------:R-:W-:Y:S02]  /*0c60*/  UISETP.GE.U32.AND UP0, UPT, UR13, 0xe, UPT ;  /* 0x0000000e0d00788c */ /* 0x000fe4000bf06070 */
[----:B------:R-:W-:Y:S02]  /*0c70*/  UIMAD.WIDE.U32 UR4, UR4, -0x6db6db6d, URZ ;  /* 0x92492493040478a5 */ /* 0x000fe4000f8e003f */
[----:B------:R-:W-:Y:S02]  /*0c80*/  IMAD.X R3, R0, 0x1, R3, P0 ;  /* 0x0000000100037824 */ /* 0x000fe400000e0603 */
[----:B------:R-:W-:-:S03]  /*0c90*/  USHF.R.U32.HI UR5, URZ, 0x2, UR5 ;  /* 0x000000023f057899 */ /* 0x000fc60008011605 */
[----:B------:R-:W-:Y:S02]  /*0ca0*/  UMOV UR4, URZ ;  /* 0x0000003f00047c82 */ /* 0x000fe40008000000 */
[----:B------:R-:W-:Y:S02]  /*0cb0*/  @UP0 ULOP3.LUT UR4, UR5, 0x1, URZ, 0xc0, !UPT ;  /* 0x0000000105040892 */ /* 0x000fe4000f8ec03f */
[----:B------:R-:W-:-:S12]  /*0cc0*/  UIMAD UR5, UR5, -0xe, UR13 ;  /* 0xfffffff2050578a4 */ /* 0x000fd8000f8e020d */
.L_x_10:
[----:B------:R-:W-:Y:S01]  /*0cd0*/  ISETP.GE.U32.AND P0, PT, R2, UR6, PT ;  /* 0x0000000602007c0c */ /* 0x000fe2000bf06070 */
[----:B------:R-:W-:Y:S01]  /*0ce0*/  IMAD.MOV.U32 R6, RZ, RZ, -0x1 ;  /* 0xffffffffff067424 */ /* 0x000fe200078e00ff */
[----:B------:R-:W-:Y:S01]  /*0cf0*/  PRMT R16, RZ, 0x7610, R16 ;  /* 0x00007610ff107816 */ /* 0x000fe20000000010 */
[----:B------:R-:W-:Y:S01]  /*0d00*/  IMAD.MOV.U32 R4, RZ, RZ, -0x1 ;  /* 0xffffffffff047424 */ /* 0x000fe200078e00ff */
[----:B------:R-:W-:Y:S01]  /*0d10*/  ISETP.GE.U32.AND.EX P0, PT, R3, UR7, PT, P0 ;  /* 0x0000000703007c0c */ /* 0x000fe2000bf06100 */
[----:B------:R-:W-:-:S12]  /*0d20*/  IMAD.MOV.U32 R5, RZ, RZ, -0x1 ;  /* 0xffffffffff057424 */ /* 0x000fd800078e00ff */
[----:B------:R-:W-:Y:S05]  /*0d30*/  @P0 BRA `(.L_x_11) ;  /* 0x00000004005c0947 */ /* 0x000fea0003800000 */
[----:B------:R-:W0:Y:S01]  /*0d40*/  LDC.64 R24, c[0x0][0x628] ;  /* 0x00018a00ff187b82 */ /* 0x000e220000000a00 */
[----:B------:R-:W-:Y:S02]  /*0d50*/  IMAD.MOV.U32 R4, RZ, RZ, R2 ;  /* 0x000000ffff047224 */ /* 0x000fe400078e0002 */
[----:B------:R-:W-:-:S05]  /*0d60*/  IMAD.MOV.U32 R5, RZ, RZ, R3 ;  /* 0x000000ffff057224 */ /* 0x000fca00078e0003 */
[----:B------:R-:W1:Y:S08]  /*0d70*/  LDC R6, c[0x0][0x630] ;  /* 0x00018c00ff067b82 */ /* 0x000e700000000800 */
[----:B------:R-:W2:Y:S01]  /*0d80*/  LDC.64 R26, c[0x0][0x620] ;  /* 0x00018800ff1a7b82 */ /* 0x000ea20000000a00 */
[----:B0-----:R-:W-:-:S04]  /*0d90*/  ISETP.NE.U32.AND P0, PT, R24, RZ, PT ;  /* 0x000000ff1800720c */ /* 0x001fc80003f05070 */
[----:B------:R-:W-:-:S13]  /*0da0*/  ISETP.NE.AND.EX P0, PT, R25, RZ, PT, P0 ;  /* 0x000000ff1900720c */ /* 0x000fda0003f05300 */
[----:B-12---:R-:W-:Y:S05]  /*0db0*/  @!P0 BRA `(.L_x_12) ;  /* 0x0000000000288947 */ /* 0x006fea0003800000 */
[----:B------:R-:W0:Y:S02]  /*0dc0*/  LDC R19, c[0x0][0x634] ;  /* 0x00018d00ff137b82 */ /* 0x000e240000000800 */
[----:B0-----:R-:W-:-:S05]  /*0dd0*/  IADD3 R19, P0, R2, R19, RZ ;  /* 0x0000001302137210 */ /* 0x001fca0007f1e0ff */
[----:B------:R-:W-:-:S04]  /*0de0*/  IMAD.X R23, RZ, RZ, R3, P0 ;  /* 0x000000ffff177224 */ /* 0x000fc800000e0603 */
[----:B------:R-:W-:-:S04]  /*0df0*/  IMAD.WIDE.U32 R4, R23, R24, RZ ;  /* 0x0000001817047225 */ /* 0x000fc800078e00ff */
[----:B------:R-:W-:-:S04]  /*0e00*/  IMAD.WIDE.U32 R16, P0, R19, R25, R4 ;  /* 0x0000001913107225 */ /* 0x000fc80007800004 */
[----:B------:R-:W-:-:S04]  /*0e10*/  IMAD.WIDE.U32 R4, R19, R24, RZ ;  /* 0x0000001813047225 */ /* 0x000fc800078e00ff */
[----:B------:R-:W-:Y:S01]  /*0e20*/  IMAD.X R19, RZ, RZ, RZ, P0 ;  /* 0x000000ffff137224 */ /* 0x000fe200000e06ff */
[----:B------:R-:W-:Y:S01]  /*0e30*/  IADD3 RZ, P0, R5, R16, RZ ;  /* 0x0000001005ff7210 */ /* 0x000fe20007f1e0ff */
[----:B------:R-:W-:-:S04]  /*0e40*/  IMAD.MOV.U32 R18, RZ, RZ, R17 ;  /* 0x000000ffff127224 */ /* 0x000fc800078e0011 */
[----:B------:R-:W-:-:S08]  /*0e50*/  IMAD.WIDE.U32.X R4, R23, R25, R18, P0 ;  /* 0x0000001917047225 */ /* 0x000fd000000e0412 */
.L_x_12:
[--C-:B------:R-:W-:Y:S01]  /*0e60*/  SHF.R.U64 R32, R4, R6, R5.reuse ;  /* 0x0000000604207219 */ /* 0x100fe20000001205 */
[----:B------:R-:W0:Y:S01]  /*0e70*/  LDC.64 R28, c[0x0][0x640] ;  /* 0x00019000ff1c7b82 */ /* 0x000e220000000a00 */
[----:B------:R-:W-:Y:S01]  /*0e80*/  I2FP.F32.U32 R4, R14 ;  /* 0x0000000e00047245 */ /* 0x000fe20000201000 */
[----:B------:R-:W-:Y:S01]  /*0e90*/  ULDC UR6, c[0x0][0x150] ;  /* 0x0000540000067ab9 */ /* 0x000fe20000000800 */
[----:B------:R-:W-:Y:S02]  /*0ea0*/  SHF.R.U32.HI R5, RZ, R6, R5 ;  /* 0x00000006ff057219 */ /* 0x000fe40000011605 */
[----:B------:R-:W-:Y:S01]  /*0eb0*/  IADD3 R17, P0, RZ, -R32, RZ ;  /* 0x80000020ff117210 */ /* 0x000fe20007f1e0ff */
[----:B------:R-:W-:Y:S01]  /*0ec0*/  FMUL R6, R4, UR6 ;  /* 0x0000000604067c20 */ /* 0x000fe20008400000 */
[----:B------:R-:W-:Y:S01]  /*0ed0*/  ULDC UR6, c[0x0][0x154] ;  /* 0x0000550000067ab9 */ /* 0x000fe20000000800 */
[----:B------:R-:W1:Y:S02]  /*0ee0*/  LDC R18, c[0x0][0x618] ;  /* 0x00018600ff127b82 */ /* 0x000e640000000800 */
[----:B------:R-:W-:-:S02]  /*0ef0*/  IMAD.X R19, RZ, RZ, ~R5, P0 ;  /* 0x000000ffff137224 */ /* 0x000fc400000e0e05 */
[----:B------:R-:W2:Y:S01]  /*0f00*/  F2I.U32.TRUNC.NTZ R6, R6 ;  /* 0x0000000600067305 */ /* 0x000ea2000020f000 */
[----:B------:R-:W-:-:S03]  /*0f10*/  IMAD.WIDE.U32 R4, R17, R26, R2 ;  /* 0x0000001a11047225 */ /* 0x000fc600078e0002 */
[----:B------:R-:W3:Y:S01]  /*0f20*/  LDC R15, c[0x0][0x144] ;  /* 0x00005100ff0f7b82 */ /* 0x000ee20000000800 */
[----:B------:R-:W-:-:S04]  /*0f30*/  IMAD R16, R19, R26, RZ ;  /* 0x0000001a13107224 */ /* 0x000fc800078e02ff */
[----:B------:R-:W-:-:S03]  /*0f40*/  IMAD R17, R17, R27, R16 ;  /* 0x0000001b11117224 */ /* 0x000fc600078e0210 */
[----:B------:R-:W4:Y:S01]  /*0f50*/  LDC R22, c[0x0][0x608] ;  /* 0x00018200ff167b82 */ /* 0x000f220000000800 */
[----:B------:R-:W-:Y:S01]  /*0f60*/  IMAD.IADD R17, R5, 0x1, R17 ;  /* 0x0000000105117824 */ /* 0x000fe200078e0211 */
[----:B0-----:R-:W-:Y:S01]  /*0f70*/  ISETP.NE.U32.AND P0, PT, R28, RZ, PT ;  /* 0x000000ff1c00720c */ /* 0x001fe20003f05070 */
[----:B--2---:R-:W-:-:S03]  /*0f80*/  IMAD.MOV R5, RZ, RZ, -R6 ;  /* 0x000000ffff057224 */ /* 0x004fc600078e0a06 */
[----:B------:R-:W-:Y:S02]  /*0f90*/  ISETP.NE.AND.EX P0, PT, R29, RZ, PT, P0 ;  /* 0x000000ff1d00720c */ /* 0x000fe40003f05300 */
[----:B------:R-:W0:Y:S01]  /*0fa0*/  LDC R19, c[0x0][0x658] ;  /* 0x00019600ff137b82 */ /* 0x000e220000000800 */
[-CC-:B-1----:R-:W-:Y:S02]  /*0fb0*/  SHF.R.U64 R26, R4, R18.reuse, R17.reuse ;  /* 0x00000012041a7219 */ /* 0x182fe40000001211 */
[----:B------:R-:W-:Y:S02]  /*0fc0*/  I2FP.F32.U32 R4, R21 ;  /* 0x0000001500047245 */ /* 0x000fe40000201000 */
[----:B------:R-:W-:Y:S01]  /*0fd0*/  SHF.R.U32.HI R17, RZ, R18, R17 ;  /* 0x00000012ff117219 */ /* 0x000fe20000011611 */
[----:B------:R-:W-:Y:S02]  /*0fe0*/  IMAD.MOV.U32 R18, RZ, RZ, 0x1 ;  /* 0x00000001ff127424 */ /* 0x000fe400078e00ff */
[----:B------:R-:W1:Y:S01]  /*0ff0*/  LDC R24, c[0x0][0x148] ;  /* 0x00005200ff187b82 */ /* 0x000e620000000800 */
[----:B---3--:R-:W-:-:S02]  /*1000*/  IMAD R6, R15, R5, R14 ;  /* 0x000000050f067224 */ /* 0x008fc400078e020e */
[----:B------:R-:W-:Y:S01]  /*1010*/  FMUL R5, R4, UR6 ;  /* 0x0000000604057c20 */ /* 0x000fe20008400000 */
[----:B------:R-:W-:-:S04]  /*1020*/  IMAD.MOV.U32 R4, RZ, RZ, -0x1 ;  /* 0xffffffffff047424 */ /* 0x000fc800078e00ff */
[----:B------:R-:W2:Y:S01]  /*1030*/  LDC R25, c[0x0][0x600] ;  /* 0x00018000ff197b82 */ /* 0x000ea20000000800 */
[-CC-:B----4-:R-:W-:Y:S02]  /*1040*/  SHF.R.U64 R34, R26, R22.reuse, R17.reuse ;  /* 0x000000161a227219 */ /* 0x190fe40000001211 */
[----:B------:R-:W-:Y:S02]  /*1050*/  SHF.R.U32.HI R14, RZ, R22, R17 ;  /* 0x00000016ff0e7219 */ /* 0x000fe40000011611 */
[----:B------:R3:W4:Y:S03]  /*1060*/  F2I.U32.TRUNC.NTZ R22, R5 ;  /* 0x0000000500167305 */ /* 0x000726000020f000 */
[----:B------:R-:W1:Y:S01]  /*1070*/  LDC R27, c[0x0][0x648] ;  /* 0x00019200ff1b7b82 */ /* 0x000e620000000800 */
[-C--:B0-----:R-:W-:Y:S02]  /*1080*/  SHF.R.U64 R36, R34, R19.reuse, R14 ;  /* 0x0000001322247219 */ /* 0x081fe4000000120e */
[----:B------:R-:W-:-:S02]  /*1090*/  SHF.L.U32 R4, R4, R19, RZ ;  /* 0x0000001304047219 */ /* 0x000fc400000006ff */
[-C--:B------:R-:W-:Y:S02]  /*10a0*/  SHF.R.U32.HI R14, RZ, R19.reuse, R14 ;  /* 0x00000013ff0e7219 */ /* 0x080fe4000001160e */
[----:B------:R-:W-:Y:S01]  /*10b0*/  SHF.L.U32 R18, R18, R19, RZ ;  /* 0x0000001312127219 */ /* 0x000fe200000006ff */
[----:B------:R-:W0:Y:S01]  /*10c0*/  LDC R31, c[0x0][0x638] ;  /* 0x00018e00ff1f7b82 */ /* 0x000e220000000800 */
[----:B------:R-:W-:Y:S01]  /*10d0*/  LOP3.LUT R19, RZ, R4, RZ, 0x33, !PT ;  /* 0x00000004ff137212 */ /* 0x000fe200078e33ff */
[----:B------:R-:W-:Y:S02]  /*10e0*/  IMAD.MOV.U32 R4, RZ, RZ, R36 ;  /* 0x000000ffff047224 */ /* 0x000fe400078e0024 */
[----:B---3--:R-:W-:-:S04]  /*10f0*/  IMAD.MOV.U32 R5, RZ, RZ, R14 ;  /* 0x000000ffff057224 */ /* 0x008fc800078e000e */
[----:B------:R-:W3:Y:S01]  /*1100*/  LDC R30, c[0x0][0x610] ;  /* 0x00018400ff1e7b82 */ /* 0x000ee20000000800 */
[----:B----4-:R-:W-:Y:S05]  /*1110*/  @!P0 BRA `(.L_x_13) ;  /* 0x0000000000288947 */ /* 0x010fea0003800000 */
[----:B------:R-:W4:Y:S02]  /*1120*/  LDC R17, c[0x0][0x64c] ;  /* 0x00019300ff117b82 */ /* 0x000f240000000800 */
[----:B----4-:R-:W-:-:S05]  /*1130*/  IADD3 R17, P0, R36, R17, RZ ;  /* 0x0000001124117210 */ /* 0x010fca0007f1e0ff */
        /* <DEDUP_REMOVED lines=8> */
.L_x_13:
[----:B-1----:R-:W-:Y:S01]  /*11c0*/  SHF.R.U64 R4, R4, R27, R5 ;  /* 0x0000001b04047219 */ /* 0x002fe20000001205 */
[----:B--2---:R-:W-:Y:S01]  /*11d0*/  VIADD R5, R25, 0xffffffff ;  /* 0xffffffff19057836 */ /* 0x004fe20000000000 */
[----:B------:R-:W-:Y:S01]  /*11e0*/  LOP3.LUT R19, R34, R19, RZ, 0xc0, !PT ;  /* 0x0000001322137212 */ /* 0x000fe200078ec0ff */
[----:B------:R-:W-:Y:S02]  /*11f0*/  IMAD.MOV R22, RZ, RZ, -R22 ;  /* 0x000000ffff167224 */ /* 0x000fe400078e0a16 */
[----:B------:R-:W-:Y:S01]  /*1200*/  IMAD.MOV R14, RZ, RZ, -R4 ;  /* 0x000000ffff0e7224 */ /* 0x000fe200078e0a04 */
[----:B------:R-:W-:Y:S01]  /*1210*/  LOP3.LUT R5, R26, R5, RZ, 0xc0, !PT ;  /* 0x000000051a057212 */ /* 0x000fe200078ec0ff */
[----:B------:R-:W-:Y:S02]  /*1220*/  IMAD R19, R18, R4, R19 ;  /* 0x0000000412137224 */ /* 0x000fe400078e0213 */
[----:B------:R-:W-:Y:S02]  /*1230*/  @P4 IMAD R6, R24, R22, R21 ;  /* 0x0000001618064224 */ /* 0x000fe400078e0215 */
[----:B0-----:R-:W-:-:S02]  /*1240*/  IMAD R4, R14, R31, R36 ;  /* 0x0000001f0e047224 */ /* 0x001fc400078e0224 */
[----:B---3--:R-:W-:Y:S02]  /*1250*/  IMAD R6, R19, R30, R6 ;  /* 0x0000001e13067224 */ /* 0x008fe400078e0206 */
[----:B------:R-:W-:Y:S02]  /*1260*/  IMAD R5, R4, R25, R5 ;  /* 0x0000001904057224 */ /* 0x000fe400078e0205 */
[----:B------:R-:W-:-:S03]  /*1270*/  IMAD.MOV.U32 R16, RZ, RZ, 0x1 ;  /* 0x00000001ff107424 */ /* 0x000fc600078e00ff */
[----:B------:R-:W-:Y:S02]  /*1280*/  SEL R4, R5, R6, !P4 ;  /* 0x0000000605047207 */ /* 0x000fe40006000000 */
[----:B------:R-:W-:Y:S01]  /*1290*/  SEL R6, R6, R5, !P4 ;  /* 0x0000000506067207 */ /* 0x000fe20006000000 */
[----:B------:R-:W-:-:S07]  /*12a0*/  IMAD.MOV.U32 R5, RZ, RZ, R32 ;  /* 0x000000ffff057224 */ /* 0x000fce00078e0020 */
.L_x_11:
[----:B------:R-:W-:Y:S05]  /*12b0*/  @!P2 BRA `(.L_x_14) ;  /* 0x000000440048a947 */ /* 0x000fea0003800000 */
[----:B------:R-:W-:-:S13]  /*12c0*/  ISETP.GT.U32.AND P0, PT, R33, 0x1, PT ;  /* 0x000000012100780c */ /* 0x000fda0003f04070 */
[----:B------:R-:W-:Y:S05]  /*12d0*/  @P0 EXIT ;  /* 0x000000000000094d */ /* 0x000fea0003800000 */
.L_x_15:
[----:B------:R-:W-:-:S08]  /*12e0*/  NOP ;  /* 0x0000000000007918 */ /* 0x000fd00000000000 */
[----:B------:R-:W0:Y:S02]  /*12f0*/  USETMAXREG.TRY_ALLOC.CTAPOOL UP0, 0xe8 ;  /* 0x000000e8000079c8 */ /* 0x000e240008000600 */
[----:B0-----:R-:W-:-:S13]  /*1300*/  PLOP3.LUT P0, PT, PT, PT, UP0, 0x80, 0x0 ;  /* 0x000000000000781c */ /* 0x001fda0003f0f008 */
[----:B------:R-:W-:Y:S05]  /*1310*/  @!P0 BRA `(.L_x_15) ;  /* 0xfffffffc00f08947 */ /* 0x000fea000383ffff */
[----:B------:R-:W-:-:S13]  /*1320*/  LOP3.LUT P0, RZ, R16, 0xff, RZ, 0xc0, !PT ;  /* 0x000000ff10ff7812 */ /* 0x000fda000780c0ff */
[----:B------:R-:W-:Y:S05]  /*1330*/  @!P0 EXIT ;  /* 0x000000000000894d */ /* 0x000fea0003800000 */
[----:B------:R-:W0:Y:S01]  /*1340*/  S2UR UR6, SR_CgaCtaId ;  /* 0x00000000000679c3 */ /* 0x000e220000008800 */
[----:B------:R-:W-:Y:S01]  /*1350*/  SHF.R.S32.HI R11, RZ, 0x1f, R10 ;  /* 0x0000001fff0b7819 */ /* 0x000fe2000001140a */
[----:B------:R-:W-:Y:S01]  /*1360*/  UIADD3 UR7, UR11, -0x1, URZ ;  /* 0xffffffff0b077890 */ /* 0x000fe2000fffe03f */
[----:B------:R-:W-:Y:S01]  /*1370*/  LOP3.LUT R86, R7, 0x1, RZ, 0xfc, !PT ;  /* 0x0000000107567812 */ /* 0x000fe200078efcff */
[----:B------:R-:W-:Y:S01]  /*1380*/  UMOV UR9, 0x400 ;  /* 0x0000040000097882 */ /* 0x000fe20000000000 */
[CC--:B------:R-:W-:Y:S01]  /*1390*/  LEA.HI R15, R11.reuse, R10.reuse, RZ, 0x2 ;  /* 0x0000000a0b0f7211 */ /* 0x0c0fe200078f10ff */
[----:B------:R-:W-:Y:S01]  /*13a0*/  UISETP.LT.AND UP0, UPT, UR13, 0x1, UPT ;  /* 0x000000010d00788c */ /* 0x000fe2000bf01270 */
[----:B------:R-:W-:Y:S01]  /*13b0*/  LEA.HI R16, R11, R10, RZ, 0x5 ;  /* 0x0000000a0b107211 */ /* 0x000fe200078f28ff */
[----:B------:R-:W-:Y:S01]  /*13c0*/  USHF.L.U32 UR22, UR13, 0x1, URZ ;  /* 0x000000010d167899 */ /* 0x000fe2000800063f */
[--C-:B------:R-:W-:Y:S01]  /*13d0*/  SHF.R.S32.HI R14, RZ, 0x2, R15.reuse ;  /* 0x00000002ff0e7819 */ /* 0x100fe2000001140f */
[----:B------:R-:W-:Y:S01]  /*13e0*/  USEL UR10, UR13, 0x1, UP0 ;  /* 0x000000010d0a7887 */ /* 0x000fe20008000000 */
[----:B------:R-:W-:Y:S01]  /*13f0*/  SHF.R.S32.HI R17, RZ, 0x1f, R15 ;  /* 0x0000001fff117819 */ /* 0x000fe2000001140f */
[----:B------:R-:W-:Y:S01]  /*1400*/  UISETP.NE.AND UP0, UPT, UR7, URZ, UPT ;  /* 0x0000003f0700728c */ /* 0x000fe2000bf05270 */
[----:B------:R-:W-:Y:S01]  /*1410*/  LOP3.LUT R11, R15, 0xfffffffc, RZ, 0xc0, !PT ;  /* 0xfffffffc0f0b7812 */ /* 0x000fe200078ec0ff */
[----:B------:R-:W-:Y:S01]  /*1420*/  UIADD3 UR10, -UR10, UR13, URZ ;  /* 0x0000000d0a0a7290 */ /* 0x000fe2000fffe13f */
[----:B------:R-:W-:Y:S01]  /*1430*/  LEA.HI R17, R17, R14, RZ, 0x3 ;  /* 0x0000000e11117211 */ /* 0x000fe200078f18ff */
[----:B------:R-:W-:-:S02]  /*1440*/  USEL UR16, URZ, 0x1, UP0 ;  /* 0x000000013f107887 */ /* 0x000fc40008000000 */
[----:B------:R-:W-:Y:S01]  /*1450*/  IMAD.IADD R18, R10, 0x1, -R11 ;  /* 0x000000010a127824 */ /* 0x000fe200078e0a0b */
[----:B------:R-:W-:-:S03]  /*1460*/  LOP3.LUT R17, R17, 0xfffffff8, RZ, 0xc0, !PT ;  /* 0xfffffff811117812 */ /* 0x000fc600078ec0ff */
[----:B------:R-:W-:Y:S01]  /*1470*/  IMAD.U32 R87, RZ, RZ, UR16 ;  /* 0x00000010ff577e24 */ /* 0x000fe2000f8e00ff */
[----:B0-----:R-:W-:Y:S01]  /*1480*/  ULEA UR9, UR6, UR9, 0x18 ;  /* 0x0000000906097291 */ /* 0x001fe2000f8ec03f */
[----:B------:R-:W-:Y:S01]  /*1490*/  IMAD.IADD R14, R14, 0x1, -R17 ;  /* 0x000000010e0e7824 */ /* 0x000fe200078e0a11 */
[----:B------:R-:W-:Y:S01]  /*14a0*/  USHF.L.U32 UR6, UR7, 0x3, URZ ;  /* 0x0000000307067899 */ /* 0x000fe2000800063f */
[----:B------:R-:W-:Y:S01]  /*14b0*/  SHF.R.S32.HI R17, RZ, 0x5, R16 ;  /* 0x00000005ff117819 */ /* 0x000fe20000011410 */
[----:B------:R-:W-:Y:S02]  /*14c0*/  UIADD3 UR7, UR9, 0x200, URZ ;  /* 0x0000020009077890 */ /* 0x000fe4000fffe03f */
[----:B------:R-:W-:Y:S01]  /*14d0*/  ULOP3.LUT UR6, UR6, 0x8, URZ, 0xc0, !UPT ;  /* 0x0000000806067892 */ /* 0x000fe2000f8ec03f */
[--C-:B------:R-:W-:Y:S01]  /*14e0*/  SHF.R.S32.HI R15, RZ, 0x1f, R14.reuse ;  /* 0x0000001fff0f7819 */ /* 0x100fe2000001140e */
[----:B------:R-:W-:Y:S01]  /*14f0*/  UIADD3 UR8, UR9, 0x1c200, URZ ;  /* 0x0001c20009087890 */ /* 0x000fe2000fffe03f */
[----:B------:R-:W-:Y:S01]  /*1500*/  IMAD R19, R17, -0x10, -R14 ;  /* 0xfffffff011137824 */ /* 0x000fe200078e0a0e */
[----:B------:R-:W-:-:S02]  /*1510*/  USHF.R.U32.HI UR7, URZ, 0x4, UR7 ;  /* 0x000000043f077899 */ /* 0x000fc40008011607 */
[----:B------:R-:W-:Y:S01]  /*1520*/  USHF.R.U32.HI UR8, URZ, 0x4, UR8 ;  /* 0x000000043f087899 */ /* 0x000fe20008011608 */
[----:B------:R-:W-:Y:S01]  /*1530*/  IMAD.WIDE R10, R17, 0x10, R14 ;  /* 0x00000010110a7825 */ /* 0x000fe200078e020e */
[----:B------:R-:W-:Y:S02]  /*1540*/  ULOP3.LUT UR24, UR6, 0x8, URZ, 0x3c, !UPT ;  /* 0x0000000806187892 */ /* 0x000fe4000f8e3c3f */
[----:B------:R-:W-:Y:S02]  /*1550*/  ULOP3.LUT UR12, UR6, 0x18, URZ, 0x3c, !UPT ;  /* 0x00000018060c7892 */ /* 0x000fe4000f8e3c3f */
[----:B------:R-:W-:Y:S01]  /*1560*/  UIADD3 UR23, UR9, 0xf0, URZ ;  /* 0x000000f009177890 */ /* 0x000fe2000fffe03f */
[----:B------:R-:W-:Y:S01]  /*1570*/  ULDC UR6, c[0x0][0x284] ;  /* 0x0000a10000067ab9 */ /* 0x000fe20000000800 */
[----:B------:R-:W-:Y:S01]  /*1580*/  ULOP3.LUT UR7, UR7, 0x3fff, URZ, 0xc0, !UPT ;  /* 0x00003fff07077892 */ /* 0x000fe2000f8ec03f */
[----:B------:R-:W-:Y:S01]  /*1590*/  VIADD R19, R19, UR6 ;  /* 0x0000000613137c36 */ /* 0x000fe20008000000 */
[----:B------:R-:W-:-:S02]  /*15a0*/  ULOP3.LUT UR8, UR8, 0x3fff, URZ, 0xc0, !UPT ;  /* 0x00003fff08087892 */ /* 0x000fc4000f8ec03f */
[----:B------:R-:W-:Y:S02]  /*15b0*/  ULEA UR11, UR11, UR23, 0x3 ;  /* 0x000000170b0b7291 */ /* 0x000fe4000f8e183f */
[----:B------:R-:W-:Y:S02]  /*15c0*/  ULOP3.LUT UR14, UR7, 0x10000, URZ, 0xfc, !UPT ;  /* 0x00010000070e7892 */ /* 0x000fe4000f8efc3f */
[----:B------:R-:W-:-:S12]  /*15d0*/  ULOP3.LUT UR15, UR8, 0x10000, URZ, 0xfc, !UPT ;  /* 0x00010000080f7892 */ /* 0x000fd8000f8efc3f */
.L_x_106:
[----:B------:R-:W-:Y:S01]  /*15e0*/  SHF.L.U32 R14, R87, 0x1f, RZ ;  /* 0x0000001f570e7819 */ /* 0x000fe200000006ff */
[----:B------:R-:W0:Y:S01]  /*15f0*/  LDC R15, c[0x0][0x28c] ;  /* 0x0000a300ff0f7b82 */ /* 0x000e220000000800 */
[----:B------:R-:W-:Y:S01]  /*1600*/  UMOV UR6, URZ ;  /* 0x0000003f00067c82 */ /* 0x000fe20008000000 */
[----:B------:R-:W-:Y:S01]  /*1610*/  UMOV UR25, UR5 ;  /* 0x0000000500197c82 */ /* 0x000fe20008000000 */
[----:B-1----:R-:W1:Y:S01]  /*1620*/  SYNCS.PHASECHK.TRANS64.TRYWAIT P0, [UR11+-0x8], R14 ;  /* 0xfffff80eff0075a7 */ /* 0x002e62000800014b */
[----:B0-----:R-:W-:Y:S01]  /*1630*/  ISETP.GE.AND P1, PT, R15, 0x1, PT ;  /* 0x000000010f00780c */ /* 0x001fe20003f26270 */
[----:B-1234-:R-:W-:-:S12]  /*1640*/  @!P0 BRA `(.L_x_16) ;  /* 0x0000005400ac8947 */ /* 0x01efd80003800000 */
.L_x_138:
[----:B------:R-:W-:Y:S01]  /*1650*/  UMOV UR7, URZ ;  /* 0x0000003f00077c82 */ /* 0x000fe20008000000 */
[----:B------:R-:W-:Y:S01]  /*1660*/  UMOV UR8, URZ ;  /* 0x0000003f00087c82 */ /* 0x000fe20008000000 */
[----:B------:R-:W-:Y:S02]  /*1670*/  CS2R R22, SRZ ;  /* 0x0000000000167805 */ /* 0x000fe4000001ff00 */
[----:B------:R-:W-:Y:S02]  /*1680*/  CS2R R56, SRZ ;  /* 0x0000000000387805 */ /* 0x000fe4000001ff00 */
[----:B------:R-:W-:Y:S02]  /*1690*/  CS2R R58, SRZ ;  /* 0x00000000003a7805 */ /* 0x000fe4000001ff00 */
[----:B------:R-:W-:Y:S02]  /*16a0*/  CS2R R60, SRZ ;  /* 0x00000000003c7805 */ /* 0x000fe4000001ff00 */
[----:B------:R-:W-:-:S02]  /*16b0*/  CS2R R62, SRZ ;  /* 0x00000000003e7805 */ /* 0x000fc4000001ff00 */
[----:B------:R-:W-:Y:S02]  /*16c0*/  CS2R R64, SRZ ;  /* 0x0000000000407805 */ /* 0x000fe4000001ff00 */
        /* <DEDUP_REMOVED lines=9> */
[----:B------:R-:W-:Y:S01]  /*1760*/  CS2R R84, SRZ ;  /* 0x0000000000547805 */ /* 0x000fe2000001ff00 */
[----:B------:R-:W-:Y:S01]  /*1770*/  IMAD.U32 R17, RZ, RZ, UR4 ;  /* 0x00000004ff117e24 */ /* 0x000fe2000f8e00ff */
        /* <DEDUP_REMOVED lines=15> */
[----:B------:R-:W-:Y:S01]  /*1870*/  CS2R R54, SRZ ;  /* 0x0000000000367805 */ /* 0x000fe2000001ff00 */
[----:B------:R-:W-:Y:S06]  /*1880*/  @!P1 BRA `(.L_x_17) ;  /* 0x0000000400889947 */ /* 0x000fec0003800000 */
[----:B------:R-:W-:-:S13]  /*1890*/  ISETP.NE.AND P1, PT, R86, 0x3, PT ;  /* 0x000000035600780c */ /* 0x000fda0003f25270 */
[----:B------:R-:W-:Y:S05]  /*18a0*/  @!P1 BRA `(.L_x_18) ;  /* 0x0000000000049947 */ /* 0x000fea0003800000 */
[----:B------:R-:W-:Y:S01]  /*18b0*/  BPT.TRAP 0x1 ;  /* 0x000000040000795c */ /* 0x000fe20000300000 */
.L_x_18:
[----:B------:R-:W-:Y:S01]  /*18c0*/  ULEA UR6, UR5, UR9, 0x3 ;  /* 0x0000000905067291 */ /* 0x000fe2000f8e183f */
[----:B0-----:R-:W-:-:S05]  /*18d0*/  IMAD.U32 R14, RZ, RZ, UR4 ;  /* 0x00000004ff0e7e24 */ /* 0x001fca000f8e00ff */
[----:B------:R-:W-:-:S04]  /*18e0*/  SHF.L.U32 R14, R14, 0x1f, RZ ;  /* 0x0000001f0e0e7819 */ /* 0x000fc800000006ff */
[----:B------:R0:W1:Y:S01]  /*18f0*/  SYNCS.PHASECHK.TRANS64.TRYWAIT P0, [UR6], R14 ;  /* 0x0000000eff0075a7 */ /* 0x0000620008000146 */
[----:B------:R-:W-:Y:S05]  /*1900*/  @!P1 BRA `(.L_x_19) ;  /* 0x0000000000049947 */ /* 0x000fea0003800000 */
[----:B------:R-:W-:Y:S01]  /*1910*/  BPT.TRAP 0x1 ;  /* 0x000000040000795c */ /* 0x000fe20000300000 */
.L_x_19:
[----:B-1----:R-:W-:Y:S05]  /*1920*/  @P0 BRA `(.L_x_20) ;  /* 0x0000000000080947 */ /* 0x002fea0003800000 */
[----:B------:R-:W1:Y:S02]  /*1930*/  SYNCS.PHASECHK.TRANS64.TRYWAIT P0, [UR6], R14 ;  /* 0x0000000eff0075a7 */ /* 0x000e640008000146 */
[----:B-1----:R-:W-:Y:S05]  /*1940*/  @!P0 BRA `(.L_x_21) ;  /* 0x0000005400048947 */ /* 0x002fea0003800000 */
.L_x_20:
[----:B------:R-:W-:Y:S01]  /*1950*/  ULEA UR6, UR5, UR14, 0x9 ;  /* 0x0000000e05067291 */ /* 0x000fe2000f8e483f */
[----:B------:R-:W-:Y:S01]  /*1960*/  WARPGROUP.ARRIVE ;  /* 0x00000000000079c5 */ /* 0x000fe20000000000 */
[----:B------:R-:W-:Y:S01]  /*1970*/  ULEA UR7, UR5, UR15, 0x9 ;  /* 0x0000000f05077291 */ /* 0x000fe2000f8e483f */
[----:B------:R-:W-:Y:S01]  /*1980*/  CS2R R22, SRZ ;  /* 0x0000000000167805 */ /* 0x000fe2000001ff00 */
[----:B------:R-:W-:Y:S01]  /*1990*/  UMOV UR17, 0x40000040 ;  /* 0x4000004000117882 */ /* 0x000fe20000000000 */
[----:B------:R-:W-:Y:S01]  /*19a0*/  UMOV UR19, 0x40000040 ;  /* 0x4000004000137882 */ /* 0x000fe20000000000 */
[----:B------:R-:W-:Y:S01]  /*19b0*/  CS2R R56, SRZ ;  /* 0x0000000000387805 */ /* 0x000fe2000001ff00 */
[----:B------:R-:W-:Y:S01]  /*19c0*/  UMOV UR16, UR6 ;  /* 0x0000000600107c82 */ /* 0x000fe20008000000 */
[----:B------:R-:W-:Y:S01]  /*19d0*/  CS2R R58, SRZ ;  /* 0x00000000003a7805 */ /* 0x000fe2000001ff00 */
[----:B------:R-:W-:Y:S01]  /*19e0*/  UMOV UR18, UR7 ;  /* 0x0000000700127c82 */ /* 0x000fe20008000000 */
[----:B------:R-:W-:Y:S01]  /*19f0*/  CS2R R60, SRZ ;  /* 0x00000000003c7805 */ /* 0x000fe2000001ff00 */
[----:B------:R-:W-:Y:S01]  /*1a00*/  QGMMA.64x64x32.F32.E5M2.E5M2 R24, gdesc[UR16], RZ, !UPT ;  /* 0x00e00000101879f3 */ /* 0x000fe2000c7038ff */
[----:B------:R-:W-:Y:S01]  /*1a10*/  UIADD3 UR16, UR6, 0x2, URZ ;  /* 0x0000000206107890 */ /* 0x000fe2000fffe03f */
[----:B------:R-:W-:Y:S01]  /*1a20*/  CS2R R62, SRZ ;  /* 0x00000000003e7805 */ /* 0x000fe2000001ff00 */
[----:B------:R-:W-:Y:S01]  /*1a30*/  UIADD3 UR18, UR7, 0x2, URZ ;  /* 0x0000000207127890 */ /* 0x000fe2000fffe03f */
[----:B------:R-:W-:Y:S01]  /*1a40*/  CS2R R64, SRZ ;  /* 0x0000000000407805 */ /* 0x000fe2000001ff00 */
[----:B------:R-:W-:Y:S01]  /*1a50*/  UMOV UR17, 0x40000040 ;  /* 0x4000004000117882 */ /* 0x000fe20000000000 */
[----:B------:R-:W-:Y:S01]  /*1a60*/  UMOV UR19, 0x40000040 ;  /* 0x4000004000137882 */ /* 0x000fe20000000000 */
        /* <DEDUP_REMOVED lines=10> */
[----:B------:R-:W-:Y:S01]  /*1b10*/  QGMMA.64x64x32.F32.E5M2.E5M2 R24, gdesc[UR16], R24 ;  /* 0x00e00000101879f3 */ /* 0x000fe20008703818 */
[----:B------:R-:W-:Y:S02]  /*1b20*/  UIADD3 UR16, UR6, 0x4, URZ ;  /* 0x0000000406107890 */ /* 0x000fe4000fffe03f */
[----:B------:R-:W-:Y:S01]  /*1b30*/  UIADD3 UR18, UR7, 0x4, URZ ;  /* 0x0000000407127890 */ /* 0x000fe2000fffe03f */
[----:B------:R-:W-:Y:S01]  /*1b40*/  UMOV UR17, 0x40000040 ;  /* 0x4000004000117882 */ /* 0x000fe20000000000 */
[----:B------:R-:W-:-:S07]  /*1b50*/  UMOV UR19, 0x40000040 ;  /* 0x4000004000137882 */ /* 0x000fce0000000000 */
[----:B------:R-:W-:Y:S01]  /*1b60*/  QGMMA.64x64x32.F32.E5M2.E5M2 R24, gdesc[UR16], R24 ;  /* 0x00e00000101879f3 */ /* 0x000fe20008703818 */
[----:B------:R-:W-:Y:S02]  /*1b70*/  UIADD3 UR18, UR7, 0x6, URZ ;  /* 0x0000000607127890 */ /* 0x000fe4000fffe03f */
[----:B------:R-:W-:Y:S01]  /*1b80*/  UIADD3 UR16, UR6, 0x6, URZ ;  /* 0x0000000606107890 */ /* 0x000fe2000fffe03f */
[----:B------:R-:W-:Y:S01]  /*1b90*/  ULDC UR7, c[0x0][0x50c] ;  /* 0x0001430000077ab9 */ /* 0x000fe20000000800 */
[----:B------:R-:W-:Y:S01]  /*1ba0*/  UMOV UR17, 0x40000040 ;  /* 0x4000004000117882 */ /* 0x000fe20000000000 */
[----:B------:R-:W-:Y:S01]  /*1bb0*/  UISETP.NE.AND UP0, UPT, UR7, 0x4, UPT ;  /* 0x000000040700788c */ /* 0x000fe2000bf05270 */
[----:B------:R-:W-:Y:S01]  /*1bc0*/  UMOV UR19, 0x40000040 ;  /* 0x4000004000137882 */ /* 0x000fe20000000000 */
[----:B------:R-:W-:Y:S02]  /*1bd0*/  UMOV UR6, 0x4 ;  /* 0x0000000400067882 */ /* 0x000fe40000000000 */
[----:B------:R-:W-:-:S06]  /*1be0*/  USEL UR7, URZ, 0x1, UP0 ;  /* 0x000000013f077887 */ /* 0x000fcc0008000000 */
[----:B------:R-:W-:Y:S01]  /*1bf0*/  ISETP.NE.AND P0, PT, RZ, UR7, PT ;  /* 0x00000007ff007c0c */ /* 0x000fe2000bf05270 */
[----:B------:R-:W-:-:S12]  /*1c00*/  QGMMA.64x64x32.F32.E5M2.E5M2 R24, gdesc[UR16], R24, gsb0 ;  /* 0x00e00000101879f3 */ /* 0x000fd80008003818 */
[----:B------:R-:W-:Y:S05]  /*1c10*/  @!P0 BRA `(.L_x_22) ;  /* 0x0000000000888947 */ /* 0x000fea0003800000 */
[----:B------:R-:W-:Y:S02]  /*1c20*/  WARPGROUP.DEPBAR.LE gsb0, 0x0 ;  /* 0x00008000000079c5 */ /* 0x000fe40000010000 */
[----:B------:R-:W-:-:S01]  /*1c30*/  FADD R85, RZ, R24 ;  /* 0x00000018ff557221 */ /* 0x000fc20000000000 */
[----:B------:R-:W-:Y:S01]  /*1c40*/  FADD R84, RZ, R25 ;  /* 0x00000019ff547221 */ /* 0x000fe20000000000 */
        /* <DEDUP_REMOVED lines=30> */
[----:B------:R-:W-:-:S06]  /*1e30*/  UMOV UR6, URZ ;  /* 0x0000003f00067c82 */ /* 0x000fcc0008000000 */
.L_x_22:
[----:B------:R-:W-:-:S04]  /*1e40*/  UIADD3 UR25, UR5, 0x1, URZ ;  /* 0x0000000105197890 */ /* 0x000fc8000fffe03f */
[----:B------:R-:W-:-:S04]  /*1e50*/  UISETP.NE.AND UP0, UPT, UR25, 0xe, UPT ;  /* 0x0000000e1900788c */ /* 0x000fc8000bf05270 */
[----:B------:R-:W-:Y:S02]  /*1e60*/  USEL UR8, URZ, 0x1, UP0 ;  /* 0x000000013f087887 */ /* 0x000fe40008000000 */
[----:B------:R-:W-:Y:S02]  /*1e70*/  USEL UR25, UR25, URZ, UP0 ;  /* 0x0000003f19197287 */ /* 0x000fe40008000000 */
[----:B------:R-:W-:-:S06]  /*1e80*/  ULOP3.LUT UR8, UR4, UR8, URZ, 0x3c, !UPT ;  /* 0x0000000804087292 */ /* 0x000fcc000f8e3c3f */
[----:B------:R-:W-:Y:S01]  /*1e90*/  IMAD.U32 R17, RZ, RZ, UR8 ;  /* 0x00000008ff117e24 */ /* 0x000fe2000f8e00ff */
[----:B------:R-:W-:-:S06]  /*1ea0*/  UMOV UR8, 0x1 ;  /* 0x0000000100087882 */ /* 0x000fcc0000000000 */
.L_x_17:
[----:B------:R-:W-:-:S06]  /*1eb0*/  UISETP.GE.AND UP0, UPT, UR10, 0x1, UPT ;  /* 0x000000010a00788c */ /* 0x000fcc000bf06270 */
[----:B------:R-:W-:-:S13]  /*1ec0*/  PLOP3.LUT P0, PT, PT, PT, UP0, 0x80, 0x0 ;  /* 0x000000000000781c */ /* 0x000fda0003f0f008 */
[----:B------:R-:W-:Y:S05]  /*1ed0*/  @!P0 BRA `(.L_x_23) ;  /* 0x0000000400948947 */ /* 0x000fea0003800000 */
[----:B01----:R-:W-:Y:S01]  /*1ee0*/  IMAD.U32 R14, RZ, RZ, UR10 ;  /* 0x0000000aff0e7e24 */ /* 0x003fe2000f8e00ff */
[----:B------:R-:W-:Y:S01]  /*1ef0*/  UMOV UR26, UR5 ;  /* 0x00000005001a7c82 */ /* 0x000fe20008000000 */
[----:B------:R-:W-:-:S05]  /*1f00*/  ULDC UR27, c[0x0][0x50c] ;  /* 0x00014300001b7ab9 */ /* 0x000fca0000000800 */
.L_x_31:
[----:B------:R-:W-:-:S13]  /*1f10*/  ISETP.NE.AND P1, PT, R86, 0x3, PT ;  /* 0x000000035600780c */ /* 0x000fda0003f25270 */
[----:B01----:R-:W-:Y:S05]  /*1f20*/  @!P1 BRA `(.L_x_24) ;  /* 0x0000000000049947 */ /* 0x003fea0003800000 */
[----:B------:R-:W-:Y:S01]  /*1f30*/  BPT.TRAP 0x1 ;  /* 0x000000040000795c */ /* 0x000fe20000300000 */
.L_x_24:
[----:B------:R-:W-:Y:S01]  /*1f40*/  ULEA UR16, UR25, UR9, 0x3 ;  /* 0x0000000919107291 */ /* 0x000fe2000f8e183f */
[----:B------:R-:W-:-:S08]  /*1f50*/  SHF.L.U32 R15, R17, 0x1f, RZ ;  /* 0x0000001f110f7819 */ /* 0x000fd000000006ff */
[----:B------:R0:W1:Y:S01]  /*1f60*/  SYNCS.PHASECHK.TRANS64.TRYWAIT P0, [UR16], R15 ;  /* 0x0000000fff0075a7 */ /* 0x0000620008000150 */
[----:B------:R-:W-:Y:S05]  /*1f70*/  @!P1 BRA `(.L_x_25) ;  /* 0x0000000000049947 */ /* 0x000fea0003800000 */
[----:B------:R-:W-:Y:S01]  /*1f80*/  BPT.TRAP 0x1 ;  /* 0x000000040000795c */ /* 0x000fe20000300000 */
.L_x_25:
[----:B-1----:R-:W-:Y:S05]  /*1f90*/  @P0 BRA `(.L_x_26) ;  /* 0x0000000000080947 */ /* 0x002fea0003800000 */
[----:B------:R-:W1:Y:S02]  /*1fa0*/  SYNCS.PHASECHK.TRANS64.TRYWAIT P0, [UR16], R15 ;  /* 0x0000000fff0075a7 */ /* 0x000e640008000150 */
[----:B-1----:R-:W-:Y:S05]  /*1fb0*/  @!P0 BRA `(.L_x_27) ;  /* 0x0000004c00808947 */ /* 0x002fea0003800000 */
.L_x_26:
[----:B------:R-:W-:Y:S01]  /*1fc0*/  UISETP.NE.AND UP0, UPT, UR7, URZ, UPT ;  /* 0x0000003f0700728c */ /* 0x000fe2000bf05270 */
[----:B------:R-:W-:Y:S01]  /*1fd0*/  WARPGROUP.ARRIVE ;  /* 0x00000000000079c5 */ /* 0x000fe20000000000 */
[----:B------:R-:W-:Y:S02]  /*1fe0*/  ULEA UR7, UR25, UR14, 0x9 ;  /* 0x0000000e19077291 */ /* 0x000fe4000f8e483f */
[----:B------:R-:W-:Y:S01]  /*1ff0*/  USEL UR8, UR8, URZ, !UP0 ;  /* 0x0000003f08087287 */ /* 0x000fe2000c000000 */
[----:B------:R-:W-:Y:S01]  /*2000*/  UMOV UR17, 0x40000040 ;  /* 0x4000004000117882 */ /* 0x000fe20000000000 */
[----:B------:R-:W-:Y:S02]  /*2010*/  UMOV UR19, 0x40000040 ;  /* 0x4000004000137882 */ /* 0x000fe40000000000 */
[----:B------:R-:W-:Y:S02]  /*2020*/  UISETP.NE.U32.AND UP0, UPT, UR8, URZ, UPT ;  /* 0x0000003f0800728c */ /* 0x000fe4000bf05070 */
[----:B------:R-:W-:Y:S01]  /*2030*/  ULEA UR8, UR25, UR15, 0x9 ;  /* 0x0000000f19087291 */ /* 0x000fe2000f8e483f */
[----:B------:R-:W-:Y:S01]  /*2040*/  UMOV UR16, UR7 ;  /* 0x0000000700107c82 */ /* 0x000fe20008000000 */
[----:B------:R-:W-:-:S05]  /*2050*/  UIADD3 UR6, UR6, 0x4, URZ ;  /* 0x0000000406067890 */ /* 0x000fca000fffe03f */
[----:B------:R-:W-:Y:S02]  /*2060*/  UMOV UR18, UR8 ;  /* 0x0000000800127c82 */ /* 0x000fe40008000000 */
[----:B------:R-:W-:Y:S01]  /*2070*/  QGMMA.64x64x32.F32.E5M2.E5M2 R24, gdesc[UR16], R24, UP0 ;  /* 0x00e00000101879f3 */ /* 0x000fe2000bf03818 */
[----:B------:R-:W-:Y:S02]  /*2080*/  UIADD3 UR16, UR7, 0x2, URZ ;  /* 0x0000000207107890 */ /* 0x000fe4000fffe03f */
[----:B------:R-:W-:Y:S01]  /*2090*/  UIADD3 UR18, UR8, 0x2, URZ ;  /* 0x0000000208127890 */ /* 0x000fe2000fffe03f */
[----:B------:R-:W-:Y:S01]  /*20a0*/  UMOV UR17, 0x40000040 ;  /* 0x4000004000117882 */ /* 0x000fe20000000000 */
[----:B------:R-:W-:Y:S01]  /*20b0*/  UMOV UR19, 0x40000040 ;  /* 0x4000004000137882 */ /* 0x000fe20000000000 */
[----:B------:R-:W-:-:S06]  /*20c0*/  UISETP.NE.AND UP0, UPT, UR6, UR27, UPT ;  /* 0x0000001b0600728c */ /* 0x000fcc000bf05270 */
        /* <DEDUP_REMOVED lines=8> */
[----:B------:R-:W-:Y:S01]  /*2150*/  UMOV UR17, 0x40000040 ;  /* 0x4000004000117882 */ /* 0x000fe20000000000 */
[----:B------:R-:W-:Y:S01]  /*2160*/  UMOV UR19, 0x40000040 ;  /* 0x4000004000137882 */ /* 0x000fe20000000000 */
[----:B------:R-:W-:-:S06]  /*2170*/  USEL UR7, URZ, 0x1, UP0 ;  /* 0x000000013f077887 */ /* 0x000fcc0008000000 */
[----:B------:R-:W-:Y:S01]  /*2180*/  ISETP.NE.AND P0, PT, RZ, UR7, PT ;  /* 0x00000007ff007c0c */ /* 0x000fe2000bf05270 */
[----:B------:R-:W-:Y:S03]  /*2190*/  QGMMA.64x64x32.F32.E5M2.E5M2 R24, gdesc[UR16], R24, gsb0 ;  /* 0x00e00000101879f3 */ /* 0x000fe60008003818 */
[----:B------:R-:W-:-:S09]  /*21a0*/  WARPGROUP.DEPBAR.LE gsb0, 0x1 ;  /* 0x00008000000079c5 */ /* 0x000fd20000010100 */
[----:B------:R-:W-:Y:S05]  /*21b0*/  @!P0 BRA `(.L_x_28) ;  /* 0x0000000000888947 */ /* 0x000fea0003800000 */
[----:B------:R-:W-:Y:S02]  /*21c0*/  WARPGROUP.DEPBAR.LE gsb0, 0x0 ;  /* 0x00008000000079c5 */ /* 0x000fe40000010000 */
[----:B------:R-:W-:-:S01]  /*21d0*/  FADD R85, R24, R85 ;  /* 0x0000005518557221 */ /* 0x000fc20000000000 */
[----:B------:R-:W-:Y:S01]  /*21e0*/  FADD R84, R25, R84 ;  /* 0x0000005419547221 */ /* 0x000fe20000000000 */
        /* <DEDUP_REMOVED lines=30> */
[----:B------:R-:W-:-:S06]  /*23d0*/  UMOV UR6, URZ ;  /* 0x0000003f00067c82 */ /* 0x000fcc0008000000 */
.L_x_28:
[----:B------:R-:W-:Y:S05]  /*23e0*/  @!P1 BRA `(.L_x_29) ;  /* 0x0000000000049947 */ /* 0x000fea0003800000 */
[----:B------:R-:W-:Y:S01]  /*23f0*/  BPT.TRAP 0x1 ;  /* 0x000000040000795c */ /* 0x000fe20000300000 */
.L_x_29:
[----:B------:R-:W-:Y:S01]  /*2400*/  ULEA UR8, UR26, UR9, 0x3 ;  /* 0x000000091a087291 */ /* 0x000fe2000f8e183f */
[----:B------:R-:W-:-:S03]  /*2410*/  ISETP.GT.U32.AND P0, PT, R7, 0x1, PT ;  /* 0x000000010700780c */ /* 0x000fc60003f04070 */
[----:B------:R-:W-:-:S04]  /*2420*/  UIADD3 UR8, UR8, 0x70, URZ ;  /* 0x0000007008087890 */ /* 0x000fc8000fffe03f */
[----:B------:R-:W-:-:S09]  /*2430*/  UPRMT UR8, URZ, 0x654, UR8 ;  /* 0x000006543f087896 */ /* 0x000fd20008000008 */
[----:B------:R-:W-:Y:S01]  /*2440*/  SYNCS.ARRIVE.TRANS64.RED.A1T0 RZ, [UR8], RZ ;  /* 0x000000ffffff79a7 */ /* 0x000fe20008100408 */
[----:B------:R-:W-:Y:S05]  /*2450*/  @P0 BRA `(.L_x_30) ;  /* 0x0000000000040947 */ /* 0x000fea0003800000 */
[----:B------:R-:W-:Y:S01]  /*2460*/  BPT.TRAP 0x1 ;  /* 0x000000040000795c */ /* 0x000fe20000300000 */
.L_x_30:
[----:B------:R-:W-:Y:S01]  /*2470*/  UIADD3 UR25, UR25, 0x1, URZ ;  /* 0x0000000119197890 */ /* 0x000fe2000fffe03f */
[C---:B------:R-:W-:Y:S01]  /*2480*/  ISETP.GT.AND P0, PT, R14.reuse, 0x1, PT ;  /* 0x000000010e00780c */ /* 0x040fe20003f04270 */
[----:B------:R-:W-:Y:S01]  /*2490*/  UIADD3 UR26, UR26, 0x1, URZ ;  /* 0x000000011a1a7890 */ /* 0x000fe2000fffe03f */
[----:B------:R-:W-:Y:S01]  /*24a0*/  VIADD R14, R14, 0xffffffff ;  /* 0xffffffff0e0e7836 */ /* 0x000fe20000000000 */
[----:B------:R-:W-:Y:S02]  /*24b0*/  UISETP.NE.AND UP0, UPT, UR25, 0xe, UPT ;  /* 0x0000000e1900788c */ /* 0x000fe4000bf05270 */
[----:B------:R-:W-:Y:S02]  /*24c0*/  UISETP.NE.AND UP1, UPT, UR26, 0xe, UPT ;  /* 0x0000000e1a00788c */ /* 0x000fe4000bf25270 */
[----:B------:R-:W-:Y:S02]  /*24d0*/  USEL UR8, URZ, 0x1, UP0 ;  /* 0x000000013f087887 */ /* 0x000fe40008000000 */
[----:B------:R-:W-:-:S02]  /*24e0*/  USEL UR25, UR25, URZ, UP0 ;  /* 0x0000003f19197287 */ /* 0x000fc40008000000 */
[----:B------:R-:W-:Y:S02]  /*24f0*/  USEL UR26, UR26, URZ, UP1 ;  /* 0x0000003f1a1a7287 */ /* 0x000fe40008800000 */
[----:B------:R-:W-:Y:S01]  /*2500*/  LOP3.LUT R17, R17, UR8, RZ, 0x3c, !PT ;  /* 0x0000000811117c12 */ /* 0x000fe2000f8e3cff */
[----:B------:R-:W-:Y:S01]  /*2510*/  UMOV UR8, 0x1 ;  /* 0x0000000100087882 */ /* 0x000fe20000000000 */
[----:B------:R-:W-:Y:S08]  /*2520*/  @P0 BRA `(.L_x_31) ;  /* 0xfffffff800780947 */ /* 0x000ff0000383ffff */
.L_x_23:
[----:B------:R-:W-:Y:S01]  /*2530*/  UISETP.NE.AND UP0, UPT, UR6, URZ, UPT ;  /* 0x0000003f0600728c */ /* 0x000fe2000bf05270 */
[----:B01----:R-:W0:Y:S01]  /*2540*/  LDC R14, c[0x0][0x28c] ;  /* 0x0000a300ff0e7b82 */ /* 0x003e220000000800 */
[----:B------:R-:W-:Y:S02]  /*2550*/  IMAD.U32 R15, RZ, RZ, UR24 ;  /* 0x00000018ff0f7e24 */ /* 0x000fe4000f8e00ff */
[----:B------:R-:W-:-:S06]  /*2560*/  USEL UR6, URZ, 0x1, !UP0 ;  /* 0x000000013f067887 */ /* 0x000fcc000c000000 */
[----:B------:R-:W-:-:S13]  /*2570*/  ISETP.NE.AND P0, PT, RZ, UR6, PT ;  /* 0x00000006ff007c0c */ /* 0x000fda000bf05270 */
[----:B------:R-:W-:Y:S05]  /*2580*/  @!P0 BRA `(.L_x_32) ;  /* 0x0000000000848947 */ /* 0x000fea0003800000 */
[----:B------:R-:W-:Y:S02]  /*2590*/  WARPGROUP.DEPBAR.LE gsb0, 0x0 ;  /* 0x00008000000079c5 */ /* 0x000fe40000010000 */
[----:B------:R-:W-:Y:S01]  /*25a0*/  FADD R85, R24, R85 ;  /* 0x0000005518557221 */ /* 0x000fe20000000000 */
        /* <DEDUP_REMOVED lines=30> */
[----:B------:R-:W-:-:S07]  /*2790*/  FADD R22, R22, R55 ;  /* 0x0000003716167221 */ /* 0x000fce0000000000 */
.L_x_32:
[----:B0-----:R-:W-:Y:S01]  /*27a0*/  ISETP.GE.AND P0, PT, R14, 0x1, PT ;  /* 0x000000010e00780c */ /* 0x001fe20003f06270 */
[----:B------:R0:W-:Y:S01]  /*27b0*/  SYNCS.ARRIVE.TRANS64.A1T0 RZ, [R15+UR23], RZ ;  /* 0x000000ff0fff79a7 */ /* 0x0001e20008100017 */
[----:B------:R-:W-:-:S11]  /*27c0*/  WARPGROUP.DEPBAR.LE gsb0, 0x0 ;  /* 0x00008000000079c5 */ /* 0x000fd60000010000 */
[----:B------:R-:W-:Y:S05]  /*27d0*/  @!P0 BRA `(.L_x_33) ;  /* 0x00000000003c8947 */ /* 0x000fea0003800000 */
[----:B------:R-:W-:-:S13]  /*27e0*/  ISETP.NE.AND P0, PT, R86, 0x3, PT ;  /* 0x000000035600780c */ /* 0x000fda0003f05270 */
[----:B------:R-:W-:Y:S05]  /*27f0*/  @!P0 BRA `(.L_x_34) ;  /* 0x0000000000048947 */ /* 0x000fea0003800000 */
[----:B------:R-:W-:Y:S01]  /*2800*/  BPT.TRAP 0x1 ;  /* 0x000000040000795c */ /* 0x000fe20000300000 */
.L_x_34:
[----:B------:R-:W-:Y:S01]  /*2810*/  UIADD3 UR8, UR10, UR5, URZ ;  /* 0x000000050a087290 */ /* 0x000fe2000fffe03f */
[----:B------:R-:W-:-:S03]  /*2820*/  ISETP.GT.U32.AND P0, PT, R7, 0x1, PT ;  /* 0x000000010700780c */ /* 0x000fc60003f04070 */
[----:B------:R-:W-:-:S04]  /*2830*/  USHF.R.U32.HI UR6, URZ, 0x1, UR8 ;  /* 0x000000013f067899 */ /* 0x000fc80008011608 */
[----:B------:R-:W-:-:S04]  /*2840*/  UIMAD.WIDE.U32 UR6, UR6, -0x6db6db6d, URZ ;  /* 0x92492493060678a5 */ /* 0x000fc8000f8e003f */
[----:B------:R-:W-:-:S04]  /*2850*/  USHF.R.U32.HI UR6, URZ, 0x2, UR7 ;  /* 0x000000023f067899 */ /* 0x000fc80008011607 */
[----:B------:R-:W-:-:S04]  /*2860*/  UIMAD UR8, UR6, -0xe, UR8 ;  /* 0xfffffff2060878a4 */ /* 0x000fc8000f8e0208 */
[----:B------:R-:W-:-:S04]  /*2870*/  ULEA UR8, UR8, UR9, 0x3 ;  /* 0x0000000908087291 */ /* 0x000fc8000f8e183f */
[----:B------:R-:W-:-:S04]  /*2880*/  UIADD3 UR8, UR8, 0x70, URZ ;  /* 0x0000007008087890 */ /* 0x000fc8000fffe03f */
[----:B------:R-:W-:-:S09]  /*2890*/  UPRMT UR8, URZ, 0x654, UR8 ;  /* 0x000006543f087896 */ /* 0x000fd20008000008 */
[----:B------:R-:W-:Y:S01]  /*28a0*/  SYNCS.ARRIVE.TRANS64.RED.A1T0 RZ, [UR8], RZ ;  /* 0x000000ffffff79a7 */ /* 0x000fe20008100408 */
[----:B------:R-:W-:Y:S05]  /*28b0*/  @P0 BRA `(.L_x_33) ;  /* 0x0000000000040947 */ /* 0x000fea0003800000 */
[----:B------:R-:W-:Y:S01]  /*28c0*/  BPT.TRAP 0x1 ;  /* 0x000000040000795c */ /* 0x000fe20000300000 */
.L_x_33:
[----:B------:R-:W-:Y:S01]  /*28d0*/  SHF.L.U32 R14, R87, 0x1f, RZ ;  /* 0x0000001f570e7819 */ /* 0x000fe200000006ff */
[----:B------:R-:W-:Y:S01]  /*28e0*/  UIADD3 UR5, UR22, UR5, URZ ;  /* 0x0000000516057290 */ /* 0x000fe2000fffe03f */
[----:B------:R-:W1:Y:S01]  /*28f0*/  LDC R29, c[0x0][0x288] ;  /* 0x0000a200ff1d7b82 */ /* 0x000e620000000800 */
[----:B------:R-:W-:Y:S01]  /*2900*/  UISETP.GE.U32.AND UP1, UPT, UR22, 0xe, UPT ;  /* 0x0000000e1600788c */ /* 0x000fe2000bf26070 */
[----:B------:R-:W-:Y:S01]  /*2910*/  IMAD.SHL.U32 R20, R18, 0x2, RZ ;  /* 0x0000000212147824 */ /* 0x000fe200078e00ff */
[----:B------:R-:W-:Y:S02]  /*2920*/  UISETP.GT.U32.AND UP0, UPT, UR5, 0xd, UPT ;  /* 0x0000000d0500788c */ /* 0x000fe4000bf04070 */
[----:B------:R-:W-:Y:S02]  /*2930*/  USHF.R.U32.HI UR6, URZ, 0x1, UR5 ;  /* 0x000000013f067899 */ /* 0x000fe40008011605 */
[----:B------:R-:W-:Y:S01]  /*2940*/  UISETP.LT.U32.AND UP0, UPT, UR22, 0xe, UP0 ;  /* 0x0000000e1600788c */ /* 0x000fe20008701070 */
[----:B------:R-:W2:Y:S01]  /*2950*/  SYNCS.PHASECHK.TRANS64.TRYWAIT P0, [UR11+0x8], R14 ;  /* 0x0000080eff0075a7 */ /* 0x000ea2000800014b */
[----:B------:R-:W-:Y:S01]  /*2960*/  UIMAD.WIDE.U32 UR6, UR6, -0x6db6db6d, URZ ;  /* 0x92492493060678a5 */ /* 0x000fe2000f8e003f */
[----:B------:R-:W-:Y:S01]  /*2970*/  SHF.R.S32.HI R21, RZ, 0x1f, R20 ;  /* 0x0000001fff157819 */ /* 0x000fe20000011414 */
[----:B------:R-:W-:-:S02]  /*2980*/  USEL UR8, URZ, 0x1, !UP0 ;  /* 0x000000013f087887 */ /* 0x000fc4000c000000 */
[----:B------:R-:W-:Y:S02]  /*2990*/  USHF.R.U32.HI UR6, URZ, 0x2, UR7 ;  /* 0x000000023f067899 */ /* 0x000fe40008011607 */
[----:B------:R-:W-:Y:S02]  /*29a0*/  ULOP3.LUT UR4, UR4, UR8, URZ, 0x3c, !UPT ;  /* 0x0000000804047292 */ /* 0x000fe4000f8e3c3f */
[----:B------:R-:W-:Y:S02]  /*29b0*/  UIMAD UR5, UR6, -0xe, UR5 ;  /* 0xfffffff2060578a4 */ /* 0x000fe4000f8e0205 */
[----:B------:R-:W-:Y:S01]  /*29c0*/  @UP1 ULOP3.LUT UR4, UR4, 0x1, UR6, 0x78, !UPT ;  /* 0x0000000104041892 */ /* 0x000fe2000f8e7806 */
[----:B-12---:R-:W-:Y:S11]  /*29d0*/  @!P0 BRA `(.L_x_35) ;  /* 0x0000004400108947 */ /* 0x006ff60003800000 */
.L_x_139:
[----:B------:R-:W-:Y:S01]  /*29e0*/  IMAD.SHL.U32 R31, R4, 0x40, RZ ;  /* 0x00000040041f7824 */ /* 0x000fe200078e00ff */
[----:B------:R-:W-:Y:S01]  /*29f0*/  ULDC UR8, c[0x0][0x284] ;  /* 0x0000a10000087ab9 */ /* 0x000fe20000000800 */
[----:B------:R-:W-:Y:S01]  /*2a00*/  IMAD.SHL.U32 R4, R6, 0x40, RZ ;  /* 0x0000004006047824 */ /* 0x000fe200078e00ff */
[----:B------:R-:W-:Y:S01]  /*2a10*/  SHF.R.S32.HI R30, RZ, 0x1f, R5 ;  /* 0x0000001fff1e7819 */ /* 0x000fe20000011405 */
[----:B------:R-:W-:Y:S01]  /*2a20*/  ULDC.64 UR6, c[0x0][0x5d0] ;  /* 0x0001740000067ab9 */ /* 0x000fe20000000a00 */
[----:B------:R-:W-:Y:S01]  /*2a30*/  SHF.R.S32.HI R28, RZ, 0x1f, R31 ;  /* 0x0000001fff1c7819 */ /* 0x000fe2000001141f */
[----:B0-----:R-:W-:Y:S01]  /*2a40*/  IMAD.WIDE.U32 R14, R5, UR6, R20 ;  /* 0x00000006050e7c25 */ /* 0x001fe2000f8e0014 */
[----:B------:R-:W-:-:S03]  /*2a50*/  ISETP.GE.AND P0, PT, R4, UR8, PT ;  /* 0x0000000804007c0c */ /* 0x000fc6000bf06270 */
[----:B------:R-:W-:Y:S01]  /*2a60*/  IMAD R16, R30, UR6, RZ ;  /* 0x000000061e107c24 */ /* 0x000fe2000f8e02ff */
[C---:B------:R-:W-:Y:S02]  /*2a70*/  ISETP.GE.OR P0, PT, R31.reuse, R29, P0 ;  /* 0x0000001d1f00720c */ /* 0x040fe40000706670 */
[----:B------:R-:W-:Y:S01]  /*2a80*/  IADD3 R14, P1, R31, R14, RZ ;  /* 0x0000000e1f0e7210 */ /* 0x000fe20007f3e0ff */
[----:B------:R-:W-:-:S05]  /*2a90*/  IMAD R17, R5, UR7, R16 ;  /* 0x0000000705117c24 */ /* 0x000fca000f8e0210 */
[----:B------:R-:W-:-:S05]  /*2aa0*/  IADD3.X R15, R28, R15, R17, P1, !PT ;  /* 0x0000000f1c0f7210 */ /* 0x000fca0000ffe411 */
[----:B------:R-:W-:Y:S05]  /*2ab0*/  @P0 BRA `(.L_x_36) ;  /* 0x0000002400a80947 */ /* 0x000fea0003800000 */
[----:B------:R-:W0:Y:S01]  /*2ac0*/  LDC.64 R24, c[0x0][0x5c8] ;  /* 0x00017200ff187b82 */ /* 0x000e220000000a00 */
[----:B------:R-:W-:Y:S01]  /*2ad0*/  IMAD.WIDE R26, R6, 0x40, R10 ;  /* 0x00000040061a7825 */ /* 0x000fe200078e020a */
[----:B------:R-:W-:Y:S01]  /*2ae0*/  ULDC.64 UR6, c[0x0][0x5c0] ;  /* 0x0001700000067ab9 */ /* 0x000fe20000000a00 */
[----:B------:R-:W-:Y:S02]  /*2af0*/  BSSY B0, `(.L_x_36) ;  /* 0x0000266000007945 */ /* 0x000fe40003800000 */
[-C--:B0-----:R-:W-:Y:S02]  /*2b00*/  IMAD R6, R27, R24.reuse, RZ ;  /* 0x000000181b067224 */ /* 0x081fe400078e02ff */
[----:B------:R-:W-:-:S04]  /*2b10*/  IMAD.WIDE.U32 R14, R26, R24, R14 ;  /* 0x000000181a0e7225 */ /* 0x000fc800078e000e */
[----:B------:R-:W-:Y:S01]  /*2b20*/  IMAD R17, R26, R25, R6 ;  /* 0x000000191a117224 */ /* 0x000fe200078e0206 */
[----:B------:R-:W-:Y:S02]  /*2b30*/  LEA R16, P0, R24, R14, 0x3 ;  /* 0x0000000e18107211 */ /* 0x000fe400078018ff */
[----:B------:R-:W-:Y:S01]  /*2b40*/  IADD3 R14, P1, R14, UR6, RZ ;  /* 0x000000060e0e7c10 */ /* 0x000fe2000ff3e0ff */
[----:B------:R-:W-:Y:S01]  /*2b50*/  IMAD.IADD R17, R15, 0x1, R17 ;  /* 0x000000010f117824 */ /* 0x000fe200078e0211 */
[----:B------:R-:W-:-:S04]  /*2b60*/  IADD3 R16, P2, R16, UR6, RZ ;  /* 0x0000000610107c10 */ /* 0x000fc8000ff5e0ff */
[----:B------:R-:W-:Y:S01]  /*2b70*/  LEA.HI.X R6, R24, R17, R25, 0x3, P0 ;  /* 0x0000001118067211 */ /* 0x000fe200000f1c19 */
[----:B------:R-:W-:Y:S01]  /*2b80*/  IMAD R24, R18, -0x2, R29 ;  /* 0xfffffffe12187824 */ /* 0x000fe200078e021d */
[----:B-----5:R-:W-:Y:S02]  /*2b90*/  FSETP.NEU.AND P0, PT, R13, RZ, PT ;  /* 0x000000ff0d00720b */ /* 0x020fe40003f0d000 */
[----:B------:R-:W-:Y:S01]  /*2ba0*/  IADD3.X R15, R17, UR7, RZ, P1, !PT ;  /* 0x00000007110f7c10 */ /* 0x000fe20008ffe4ff */
[----:B------:R-:W-:Y:S01]  /*2bb0*/  IMAD.IADD R24, R24, 0x1, -R31 ;  /* 0x0000000118187824 */ /* 0x000fe200078e0a1f */
[----:B------:R-:W-:Y:S01]  /*2bc0*/  IADD3.X R17, R6, UR7, RZ, P2, !PT ;  /* 0x0000000706117c10 */ /* 0x000fe200097fe4ff */
[----:B------:R-:W-:-:S08]  /*2bd0*/  IMAD.IADD R6, R19, 0x1, -R4 ;  /* 0x0000000113067824 */ /* 0x000fd000078e0a04 */
[----:B------:R-:W-:Y:S05]  /*2be0*/  @!P0 BRA `(.L_x_37) ;  /* 0x0000001c00188947 */ /* 0x000fea0003800000 */
[----:B------:R-:W-:Y:S01]  /*2bf0*/  ULDC.64 UR6, c[0x0][0x5b8] ;  /* 0x00016e0000067ab9 */ /* 0x000fe20000000a00 */
[----:B------:R-:W-:Y:S01]  /*2c00*/  ULDC.64 UR16, c[0x0][0x5a8] ;  /* 0x00016a0000107ab9 */ /* 0x000fe20000000a00 */
[----:B------:R-:W-:Y:S01]  /*2c10*/  IMAD.WIDE.U32 R20, R5, UR6, R20 ;  /* 0x0000000605147c25 */ /* 0x000fe2000f8e0014 */
[----:B------:R-:W-:Y:S03]  /*2c20*/  BSSY B1, `(.L_x_38) ;  /* 0x0000010000017945 */ /* 0x000fe60003800000 */
[----:B------:R-:W-:Y:S01]  /*2c30*/  IMAD R4, R30, UR6, RZ ;  /* 0x000000061e047c24 */ /* 0x000fe2000f8e02ff */
[----:B------:R-:W-:-:S03]  /*2c40*/  IADD3 R20, P0, R31, R20, RZ ;  /* 0x000000141f147210 */ /* 0x000fc60007f1e0ff */
[----:B------:R-:W-:Y:S01]  /*2c50*/  IMAD R5, R5, UR7, R4 ;  /* 0x0000000705057c24 */ /* 0x000fe2000f8e0204 */
[----:B------:R-:W-:Y:S02]  /*2c60*/  ULDC.64 UR6, c[0x0][0x5b0] ;  /* 0x00016c0000067ab9 */ /* 0x000fe40000000a00 */
[----:B------:R-:W-:Y:S02]  /*2c70*/  IMAD R25, R27, UR6, RZ ;  /* 0x000000061b197c24 */ /* 0x000fe4000f8e02ff */
[----:B------:R-:W-:Y:S02]  /*2c80*/  IADD3.X R21, R28, R21, R5, P0, !PT ;  /* 0x000000151c157210 */ /* 0x000fe400007fe405 */
[----:B------:R-:W-:Y:S01]  /*2c90*/  ISETP.GE.AND P0, PT, R24, 0x1, PT ;  /* 0x000000011800780c */ /* 0x000fe20003f06270 */
[C---:B------:R-:W-:Y:S02]  /*2ca0*/  IMAD R25, R26.reuse, UR7, R25 ;  /* 0x000000071a197c24 */ /* 0x040fe4000f8e0219 */
[----:B------:R-:W-:Y:S01]  /*2cb0*/  IMAD.WIDE.U32 R4, R26, UR6, R20 ;  /* 0x000000061a047c25 */ /* 0x000fe2000f8e0014 */
[----:B------:R-:W-:-:S02]  /*2cc0*/  ISETP.LT.OR P3, PT, R6, 0x1, !P0 ;  /* 0x000000010600780c */ /* 0x000fc40004761670 */
[----:B------:R-:W-:-:S04]  /*2cd0*/  IADD3 R4, P1, R4, UR16, RZ ;  /* 0x0000001004047c10 */ /* 0x000fc8000ff3e0ff */
[--C-:B------:R-:W-:Y:S02]  /*2ce0*/  IADD3.X R5, R5, UR17, R25.reuse, P1, !PT ;  /* 0x0000001105057c10 */ /* 0x100fe40008ffe419 */
[----:B------:R-:W-:-:S05]  /*2cf0*/  PRMT R25, RZ, 0x7610, R25 ;  /* 0x00007610ff197816 */ /* 0x000fca0000000019 */
[----:B------:R-:W-:Y:S05]  /*2d00*/  @P3 BRA `(.L_x_39) ;  /* 0x0000000000043947 */ /* 0x000fea0003800000 */
[----:B------:R0:W5:Y:S02]  /*2d10*/  LDG.E.U8 R25, desc[UR20][R4.64] ;  /* 0x0000001404197981 */ /* 0x000164000c1e1100 */
.L_x_39:
[----:B------:R-:W-:Y:S05]  /*2d20*/  BSYNC B1 ;  /* 0x0000000000017941 */ /* 0x000fea0003800000 */
.L_x_38:
[----:B-----5:R-:W-:Y:S01]  /*2d30*/  LOP3.LUT R25, R25, 0xff, RZ, 0xc0, !PT ;  /* 0x000000ff19197812 */ /* 0x020fe200078ec0ff */
[----:B------:R-:W-:Y:S01]  /*2d40*/  BSSY B1, `(.L_x_40) ;  /* 0x000000c000017945 */ /* 0x000fe20003800000 */
[----:B------:R-:W-:Y:S02]  /*2d50*/  ISETP.GE.AND P1, PT, R24, 0x2, PT ;  /* 0x000000021800780c */ /* 0x000fe40003f26270 */
[----:B------:R-:W-:Y:S02]  /*2d60*/  F2FP.F16.E5M2.UNPACK_B R25, R25 ;  /* 0x00000019ff19723e */ /* 0x000fe400020004ff */
[----:B------:R-:W-:-:S03]  /*2d70*/  ISETP.LT.OR P2, PT, R6, 0x1, !P1 ;  /* 0x000000010600780c */ /* 0x000fc60004f41670 */
[----:B------:R-:W-:Y:S01]  /*2d80*/  HADD2.F32 R28, -RZ, R25.H0_H0 ;  /* 0x20000019ff1c7230 */ /* 0x000fe20000004100 */
[----:B------:R-:W-:-:S04]  /*2d90*/  PRMT R25, RZ, 0x7610, R25 ;  /* 0x00007610ff197816 */ /* 0x000fc80000000019 */
[----:B------:R-:W-:-:S04]  /*2da0*/  FMUL R28, R28, R13 ;  /* 0x0000000d1c1c7220 */ /* 0x000fc80000400000 */
[----:B------:R-:W-:-:S05]  /*2db0*/  FFMA R28, R85, R12, R28 ;  /* 0x0000000c551c7223 */ /* 0x000fca000000001c */
[----:B------:R-:W-:-:S05]  /*2dc0*/  F2FP.SATFINITE.E5M2.F32.PACK_AB_MERGE_C R29, RZ, R28, RZ ;  /* 0x0000001cff1d723e */ /* 0x000fca00048060ff */
[----:B------:R1:W-:Y:S01]  /*2dd0*/  @!P3 STG.E.U8 desc[UR20][R14.64], R29 ;  /* 0x0000001d0e00b986 */ /* 0x0003e2000c101114 */
[----:B------:R-:W-:Y:S05]  /*2de0*/  @P2 BRA `(.L_x_41) ;  /* 0x0000000000042947 */ /* 0x000fea0003800000 */
[----:B------:R2:W5:Y:S02]  /*2df0*/  LDG.E.U8 R25, desc[UR20][R4.64+0x1] ;  /* 0x0000011404197981 */ /* 0x000564000c1e1100 */
.L_x_41:
[----:B------:R-:W-:Y:S05]  /*2e00*/  BSYNC B1 ;  /* 0x0000000000017941 */ /* 0x000fea0003800000 */
.L_x_40:
[----:B-----5:R-:W-:Y:S01]  /*2e10*/  LOP3.LUT R25, R25, 0xff, RZ, 0xc0, !PT ;  /* 0x000000ff19197812 */ /* 0x020fe200078ec0ff */
[----:B------:R-:W-:Y:S01]  /*2e20*/  BSSY B1, `(.L_x_42) ;  /* 0x0000012000017945 */ /* 0x000fe20003800000 */
[----:B-1----:R-:W-:Y:S02]  /*2e30*/  IADD3 R29, P3, R26, 0x8, RZ ;  /* 0x000000081a1d7810 */ /* 0x002fe40007f7e0ff */
[----:B------:R-:W-:Y:S02]  /*2e40*/  F2FP.F16.E5M2.UNPACK_B R25, R25 ;  /* 0x00000019ff19723e */ /* 0x000fe400020004ff */
[----:B------:R-:W-:Y:S01]  /*2e50*/  ISETP.LT.OR P0, PT, R6, 0x9, !P0 ;  /* 0x000000090600780c */ /* 0x000fe20004701670 */
[----:B------:R-:W-:Y:S02]  /*2e60*/  IMAD.X R27, RZ, RZ, R27, P3 ;  /* 0x000000ffff1b7224 */ /* 0x000fe400018e061b */
[----:B------:R-:W-:Y:S02]  /*2e70*/  HADD2.F32 R26, -RZ, R25.H0_H0 ;  /* 0x20000019ff1a7230 */ /* 0x000fe40000004100 */
[----:B------:R-:W-:-:S04]  /*2e80*/  IMAD.WIDE.U32 R20, R29, UR6, R20 ;  /* 0x000000061d147c25 */ /* 0x000fc8000f8e0014 */
[----:B------:R-:W-:Y:S01]  /*2e90*/  FMUL R25, R26, R13 ;  /* 0x0000000d1a197220 */ /* 0x000fe20000400000 */
[----:B------:R-:W-:Y:S01]  /*2ea0*/  IMAD R26, R27, UR6, RZ ;  /* 0x000000061b1a7c24 */ /* 0x000fe2000f8e02ff */
[----:B------:R-:W-:Y:S02]  /*2eb0*/  IADD3 R20, P3, R20, UR16, RZ ;  /* 0x0000001014147c10 */ /* 0x000fe4000ff7e0ff */
[----:B------:R-:W-:Y:S01]  /*2ec0*/  FFMA R25, R84, R12, R25 ;  /* 0x0000000c54197223 */ /* 0x000fe20000000019 */
[----:B------:R-:W-:-:S04]  /*2ed0*/  IMAD R29, R29, UR7, R26 ;  /* 0x000000071d1d7c24 */ /* 0x000fc8000f8e021a */
[----:B------:R-:W-:Y:S02]  /*2ee0*/  F2FP.SATFINITE.E5M2.F32.PACK_AB_MERGE_C R27, RZ, R25, RZ ;  /* 0x00000019ff1b723e */ /* 0x000fe400048060ff */
[----:B------:R-:W-:Y:S02]  /*2ef0*/  IADD3.X R21, R21, UR17, R29, P3, !PT ;  /* 0x0000001115157c10 */ /* 0x000fe40009ffe41d */
[----:B------:R-:W-:Y:S01]  /*2f00*/  PRMT R25, RZ, 0x7610, R25 ;  /* 0x00007610ff197816 */ /* 0x000fe20000000019 */
[----:B------:R1:W-:Y:S01]  /*2f10*/  @!P2 STG.E.U8 desc[UR20][R14.64+0x1], R27 ;  /* 0x0000011b0e00a986 */ /* 0x0003e2000c101114 */
[----:B------:R-:W-:Y:S05]  /*2f20*/  @P0 BRA `(.L_x_43) ;  /* 0x0000000000040947 */ /* 0x000fea0003800000 */
[----:B------:R3:W5:Y:S02]  /*2f30*/  LDG.E.U8 R25, desc[UR20][R20.64] ;  /* 0x0000001414197981 */ /* 0x000764000c1e1100 */
.L_x_43:
[----:B------:R-:W-:Y:S05]  /*2f40*/  BSYNC B1 ;  /* 0x0000000000017941 */ /* 0x000fea0003800000 */
.L_x_42:
[----:B-----5:R-:W-:Y:S01]  /*2f50*/  LOP3.LUT R25, R25, 0xff, RZ, 0xc0, !PT ;  /* 0x000000ff19197812 */ /* 0x020fe200078ec0ff */
[----:B------:R-:W-:Y:S01]  /*2f60*/  BSSY B1, `(.L_x_44) ;  /* 0x000000b000017945 */ /* 0x000fe20003800000 */
[----:B------:R-:W-:Y:S02]  /*2f70*/  ISETP.LT.OR P1, PT, R6, 0x9, !P1 ;  /* 0x000000090600780c */ /* 0x000fe40004f21670 */
[----:B------:R-:W-:-:S05]  /*2f80*/  F2FP.F16.E5M2.UNPACK_B R25, R25 ;  /* 0x00000019ff19723e */ /* 0x000fca00020004ff */
[----:B------:R-:W-:Y:S01]  /*2f90*/  HADD2.F32 R26, -RZ, R25.H0_H0 ;  /* 0x20000019ff1a7230 */ /* 0x000fe20000004100 */
[----:B------:R-:W-:-:S04]  /*2fa0*/  PRMT R25, RZ, 0x7610, R25 ;  /* 0x00007610ff197816 */ /* 0x000fc80000000019 */
[----:B------:R-:W-:-:S04]  /*2fb0*/  FMUL R26, R26, R13 ;  /* 0x0000000d1a1a7220 */ /* 0x000fc80000400000 */
[----:B------:R-:W-:-:S05]  /*2fc0*/  FFMA R26, R83, R12, R26 ;  /* 0x0000000c531a7223 */ /* 0x000fca000000001a */
[----:B-1----:R-:W-:-:S05]  /*2fd0*/  F2FP.SATFINITE.E5M2.F32.PACK_AB_MERGE_C R27, RZ, R26, RZ ;  /* 0x0000001aff1b723e */ /* 0x002fca00048060ff */
[----:B------:R1:W-:Y:S01]  /*2fe0*/  @!P0 STG.E.U8 desc[UR20][R16.64], R27 ;  /* 0x0000001b10008986 */ /* 0x0003e2000c101114 */
[----:B------:R-:W-:Y:S05]  /*2ff0*/  @P1 BRA `(.L_x_45) ;  /* 0x0000000000041947 */ /* 0x000fea0003800000 */
[----:B------:R4:W5:Y:S02]  /*3000*/  LDG.E.U8 R25, desc[UR20][R20.64+0x1] ;  /* 0x0000011414197981 */ /* 0x000964000c1e1100 */
.L_x_45:
[----:B------:R-:W-:Y:S05]  /*3010*/  BSYNC B1 ;  /* 0x0000000000017941 */ /* 0x000fea0003800000 */
.L_x_44:
[----:B-----5:R-:W-:Y:S01]  /*3020*/  LOP3.LUT R25, R25, 0xff, RZ, 0xc0, !PT ;  /* 0x000000ff19197812 */ /* 0x020fe200078ec0ff */
[----:B------:R-:W-:Y:S01]  /*3030*/  BSSY B1, `(.L_x_46) ;  /* 0x000000c000017945 */ /* 0x000fe20003800000 */
[----:B------:R-:W-:Y:S02]  /*3040*/  ISETP.GE.AND P0, PT, R24, 0x9, PT ;  /* 0x000000091800780c */ /* 0x000fe40003f06270 */
[----:B------:R-:W-:Y:S02]  /*3050*/  F2FP.F16.E5M2.UNPACK_B R25, R25 ;  /* 0x00000019ff19723e */ /* 0x000fe400020004ff */
[----:B------:R-:W-:-:S03]  /*3060*/  ISETP.LT.OR P2, PT, R6, 0x1, !P0 ;  /* 0x000000010600780c */ /* 0x000fc60004741670 */
[----:B------:R-:W-:-:S05]  /*3070*/  HADD2.F32 R26, -RZ, R25.H0_H0 ;  /* 0x20000019ff1a7230 */ /* 0x000fca0000004100 */
[----:B------:R-:W-:-:S04]  /*3080*/  FMUL R25, R26, R13 ;  /* 0x0000000d1a197220 */ /* 0x000fc80000400000 */
[----:B------:R-:W-:-:S05]  /*3090*/  FFMA R25, R82, R12, R25 ;  /* 0x0000000c52197223 */ /* 0x000fca0000000019 */
[----:B-1----:R-:W-:Y:S02]  /*30a0*/  F2FP.SATFINITE.E5M2.F32.PACK_AB_MERGE_C R27, RZ, R25, RZ ;  /* 0x00000019ff1b723e */ /* 0x002fe400048060ff */
[----:B------:R-:W-:-:S03]  /*30b0*/  PRMT R25, RZ, 0x7610, R25 ;  /* 0x00007610ff197816 */ /* 0x000fc60000000019 */
[----:B------:R1:W-:Y:S01]  /*30c0*/  @!P1 STG.E.U8 desc[UR20][R16.64+0x1], R27 ;  /* 0x0000011b10009986 */ /* 0x0003e2000c101114 */
[----:B------:R-:W-:Y:S05]  /*30d0*/  @P2 BRA `(.L_x_47) ;  /* 0x0000000000042947 */ /* 0x000fea0003800000 */
[----:B------:R0:W5:Y:S02]  /*30e0*/  LDG.E.U8 R25, desc[UR20][R4.64+0x8] ;  /* 0x0000081404197981 */ /* 0x000164000c1e1100 */
.L_x_47:
[----:B------:R-:W-:Y:S05]  /*30f0*/  BSYNC B1 ;  /* 0x0000000000017941 */ /* 0x000fea0003800000 */
.L_x_46:
        /* <DEDUP_REMOVED lines=13> */
.L_x_49:
[----:B------:R-:W-:Y:S05]  /*31d0*/  BSYNC B1 ;  /* 0x0000000000017941 */ /* 0x000fea0003800000 */
.L_x_48:
[----:B-----5:R-:W-:Y:S01]  /*31e0*/  LOP3.LUT R25, R25, 0xff, RZ, 0xc0, !PT ;  /* 0x000000ff19197812 */ /* 0x020fe200078ec0ff */
[----:B------:R-:W-:Y:S01]  /*31f0*/  BSSY B1, `(.L_x_50) ;  /* 0x000000b000017945 */ /* 0x000fe20003800000 */
[----:B------:R-:W-:Y:S02]  /*3200*/  ISETP.LT.OR P0, PT, R6, 0x9, !P0 ;  /* 0x000000090600780c */ /* 0x000fe40004701670 */
[----:B------:R-:W-:-:S05]  /*3210*/  F2FP.F16.E5M2.UNPACK_B R25, R25 ;  /* 0x00000019ff19723e */ /* 0x000fca00020004ff */
        /* <DEDUP_REMOVED lines=8> */
.L_x_51:
[----:B------:R-:W-:Y:S05]  /*32a0*/  BSYNC B1 ;  /* 0x0000000000017941 */ /* 0x000fea0003800000 */
.L_x_50:
        /* <DEDUP_REMOVED lines=12> */
.L_x_53:
[----:B------:R-:W-:Y:S05]  /*3370*/  BSYNC B1 ;  /* 0x0000000000017941 */ /* 0x000fea0003800000 */
.L_x_52:
        /* <DEDUP_REMOVED lines=13> */
.L_x_55:
[----:B------:R-:W-:Y:S05]  /*3450*/  BSYNC B1 ;  /* 0x0000000000017941 */ /* 0x000fea0003800000 */
.L_x_54:
        /* <DEDUP_REMOVED lines=13> */
.L_x_57:
[----:B------:R-:W-:Y:S05]  /*3530*/  BSYNC B1 ;  /* 0x0000000000017941 */ /* 0x000fea0003800000 */
.L_x_56:
        /* <DEDUP_REMOVED lines=12> */
.L_x_59:
[----:B------:R-:W-:Y:S05]  /*3600*/  BSYNC B1 ;  /* 0x0000000000017941 */ /* 0x000fea0003800000 */
.L_x_58:
        /* <DEDUP_REMOVED lines=12> */
.L_x_61:
[----:B------:R-:W-:Y:S05]  /*36d0*/  BSYNC B1 ;  /* 0x0000000000017941 */ /* 0x000fea0003800000 */
.L_x_60:
        /* <DEDUP_REMOVED lines=13> */
.L_x_63:
[----:B------:R-:W-:Y:S05]  /*37b0*/  BSYNC B1 ;  /* 0x0000000000017941 */ /* 0x000fea0003800000 */
.L_x_62:
        /* <DEDUP_REMOVED lines=13> */
.L_x_65:
[----:B------:R-:W-:Y:S05]  /*3890*/  BSYNC B1 ;  /* 0x0000000000017941 */ /* 0x000fea0003800000 */
.L_x_64:
        /* <DEDUP_REMOVED lines=12> */
.L_x_67:
[----:B------:R-:W-:Y:S05]  /*3960*/  BSYNC B1 ;  /* 0x0000000000017941 */ /* 0x000fea0003800000 */
.L_x_66:
        /* <DEDUP_REMOVED lines=12> */
.L_x_69:
[----:B------:R-:W-:Y:S05]  /*3a30*/  BSYNC B1 ;  /* 0x0000000000017941 */ /* 0x000fea0003800000 */
.L_x_68:
        /* <DEDUP_REMOVED lines=13> */
.L_x_71:
[----:B------:R-:W-:Y:S05]  /*3b10*/  BSYNC B1 ;  /* 0x0000000000017941 */ /* 0x000fea0003800000 */
.L_x_70:
        /* <DEDUP_REMOVED lines=13> */
.L_x_73:
[----:B------:R-:W-:Y:S05]  /*3bf0*/  BSYNC B1 ;  /* 0x0000000000017941 */ /* 0x000fea0003800000 */
.L_x_72:
        /* <DEDUP_REMOVED lines=12> */
.L_x_75:
[----:B------:R-:W-:Y:S05]  /*3cc0*/  BSYNC B1 ;  /* 0x0000000000017941 */ /* 0x000fea0003800000 */
.L_x_74:
        /* <DEDUP_REMOVED lines=12> */
.L_x_77:
[----:B------:R-:W-:Y:S05]  /*3d90*/  BSYNC B1 ;  /* 0x0000000000017941 */ /* 0x000fea0003800000 */
.L_x_76:
        /* <DEDUP_REMOVED lines=13> */
.L_x_79:
[----:B------:R-:W-:Y:S05]  /*3e70*/  BSYNC B1 ;  /* 0x0000000000017941 */ /* 0x000fea0003800000 */
.L_x_78:
        /* <DEDUP_REMOVED lines=13> */
.L_x_81:
[----:B------:R-:W-:Y:S05]  /*3f50*/  BSYNC B1 ;  /* 0x0000000000017941 */ /* 0x000fea0003800000 */
.L_x_80:
        /* <DEDUP_REMOVED lines=12> */
.L_x_83:
[----:B------:R-:W-:Y:S05]  /*4020*/  BSYNC B1 ;  /* 0x0000000000017941 */ /* 0x000fea0003800000 */
.L_x_82:
        /* <DEDUP_REMOVED lines=12> */
.L_x_85:
[----:B------:R-:W-:Y:S05]  /*40f0*/  BSYNC B1 ;  /* 0x0000000000017941 */ /* 0x000fea0003800000 */
.L_x_84:
        /* <DEDUP_REMOVED lines=13> */
.L_x_87:
[----:B------:R-:W-:Y:S05]  /*41d0*/  BSYNC B1 ;  /* 0x0000000000017941 */ /* 0x000fea0003800000 */
.L_x_86:
        /* <DEDUP_REMOVED lines=13> */
.L_x_89:
[----:B------:R-:W-:Y:S05]  /*42b0*/  BSYNC B1 ;  /* 0x0000000000017941 */ /* 0x000fea0003800000 */
.L_x_88:
        /* <DEDUP_REMOVED lines=12> */
.L_x_91:
[----:B------:R-:W-:Y:S05]  /*4380*/  BSYNC B1 ;  /* 0x0000000000017941 */ /* 0x000fea0003800000 */
.L_x_90:
        /* <DEDUP_REMOVED lines=12> */
.L_x_93:
[----:B------:R-:W-:Y:S05]  /*4450*/  BSYNC B1 ;  /* 0x0000000000017941 */ /* 0x000fea0003800000 */
.L_x_92:
        /* <DEDUP_REMOVED lines=13> */
.L_x_95:
[----:B------:R-:W-:Y:S05]  /*4530*/  BSYNC B1 ;  /* 0x0000000000017941 */ /* 0x000fea0003800000 */
.L_x_94:
[----:B-----5:R-:W-:Y:S01]  /*4540*/  LOP3.LUT R25, R25, 0xff, RZ, 0xc0, !PT ;  /* 0x000000ff19197812 */ /* 0x020fe200078ec0ff */
[----:B------:R-:W-:Y:S01]  /*4550*/  BSSY B1, `(.L_x_96) ;  /* 0x000000c000017945 */ /* 0x000fe20003800000 */
[----:B------:R-:W-:Y:S02]  /*4560*/  ISETP.GE.AND P1, PT, R24, 0x3a, PT ;  /* 0x0000003a1800780c */ /* 0x000fe40003f26270 */
[----:B------:R-:W-:Y:S02]  /*4570*/  F2FP.F16.E5M2.UNPACK_B R25, R25 ;  /* 0x00000019ff19723e */ /* 0x000fe400020004ff */
[----:B------:R-:W-:Y:S02]  /*4580*/  ISETP.LT.OR P3, PT, R6, 0x1, !P1 ;  /* 0x000000010600780c */ /* 0x000fe40004f61670 */
[----:B------:R-:W-:Y:S01]  /*4590*/  PRMT R24, RZ, 0x7610, R24 ;  /* 0x00007610ff187816 */ /* 0x000fe20000000018 */
[----:B------:R-:W-:-:S05]  /*45a0*/  HADD2.F32 R26, -RZ, R25.H0_H0 ;  /* 0x20000019ff1a7230 */ /* 0x000fca0000004100 */
[----:B------:R-:W-:-:S04]  /*45b0*/  FMUL R26, R26, R13 ;  /* 0x0000000d1a1a7220 */ /* 0x000fc80000400000 */
[----:B------:R-:W-:-:S05]  /*45c0*/  FFMA R26, R57, R12, R26 ;  /* 0x0000000c391a7223 */ /* 0x000fca000000001a */
[----:B------:R-:W-:-:S05]  /*45d0*/  F2FP.SATFINITE.E5M2.F32.PACK_AB_MERGE_C R25, RZ, R26, RZ ;  /* 0x0000001aff19723e */ /* 0x000fca00048060ff */
[----:B------:R0:W-:Y:S01]  /*45e0*/  @!P2 STG.E.U8 desc[UR20][R14.64+0x38], R25 ;  /* 0x000038190e00a986 */ /* 0x0001e2000c101114 */
[----:B------:R-:W-:Y:S05]  /*45f0*/  @P3 BRA `(.L_x_97) ;  /* 0x0000000000043947 */ /* 0x000fea0003800000 */
[----:B------:R0:W5:Y:S02]  /*4600*/  LDG.E.U8 R24, desc[UR20][R4.64+0x39] ;  /* 0x0000391404187981 */ /* 0x000164000c1e1100 */
.L_x_97:
[----:B------:R-:W-:Y:S05]  /*4610*/  BSYNC B1 ;  /* 0x0000000000017941 */ /* 0x000fea0003800000 */
.L_x_96:
[----:B-----5:R-:W-:Y:S01]  /*4620*/  LOP3.LUT R24, R24, 0xff, RZ, 0xc0, !PT ;  /* 0x000000ff18187812 */ /* 0x020fe200078ec0ff */
[----:B------:R-:W-:Y:S01]  /*4630*/  BSSY B1, `(.L_x_98) ;  /* 0x000000b000017945 */ /* 0x000fe20003800000 */
[----:B------:R-:W-:Y:S02]  /*4640*/  ISETP.LT.OR P0, PT, R6, 0x9, !P0 ;  /* 0x000000090600780c */ /* 0x000fe40004701670 */
[----:B------:R-:W-:Y:S02]  /*4650*/  F2FP.F16.E5M2.UNPACK_B R24, R24 ;  /* 0x00000018ff18723e */ /* 0x000fe400020004ff */
[----:B0-2---:R-:W-:-:S03]  /*4660*/  PRMT R4, RZ, 0x7610, R4 ;  /* 0x00007610ff047816 */ /* 0x005fc60000000004 */
[----:B------:R-:W-:-:S05]  /*4670*/  HADD2.F32 R24, -RZ, R24.H0_H0 ;  /* 0x20000018ff187230 */ /* 0x000fca0000004100 */
[----:B------:R-:W-:-:S04]  /*4680*/  FMUL R5, R24, R13 ;  /* 0x0000000d18057220 */ /* 0x000fc80000400000 */
[----:B------:R-:W-:-:S05]  /*4690*/  FFMA R5, R56, R12, R5 ;  /* 0x0000000c38057223 */ /* 0x000fca0000000005 */
[----:B------:R-:W-:-:S05]  /*46a0*/  F2FP.SATFINITE.E5M2.F32.PACK_AB_MERGE_C R5, RZ, R5, RZ ;  /* 0x00000005ff05723e */ /* 0x000fca00048060ff */
[----:B------:R0:W-:Y:S01]  /*46b0*/  @!P3 STG.E.U8 desc[UR20][R14.64+0x39], R5 ;  /* 0x000039050e00b986 */ /* 0x0001e2000c101114 */
[----:B------:R-:W-:Y:S05]  /*46c0*/  @P0 BRA `(.L_x_99) ;  /* 0x0000000000040947 */ /* 0x000fea0003800000 */
[----:B------:R2:W5:Y:S02]  /*46d0*/  LDG.E.U8 R4, desc[UR20][R20.64+0x38] ;  /* 0x0000381414047981 */ /* 0x000564000c1e1100 */
.L_x_99:
[----:B------:R-:W-:Y:S05]  /*46e0*/  BSYNC B1 ;  /* 0x0000000000017941 */ /* 0x000fea0003800000 */
.L_x_98:
[----:B-----5:R-:W-:Y:S01]  /*46f0*/  LOP3.LUT R4, R4, 0xff, RZ, 0xc0, !PT ;  /* 0x000000ff04047812 */ /* 0x020fe200078ec0ff */
[----:B------:R-:W-:Y:S01]  /*4700*/  BSSY B1, `(.L_x_100) ;  /* 0x000000b000017945 */ /* 0x000fe20003800000 */
[----:B------:R-:W-:Y:S02]  /*4710*/  ISETP.LT.OR P1, PT, R6, 0x9, !P1 ;  /* 0x000000090600780c */ /* 0x000fe40004f21670 */
[----:B------:R-:W-:-:S05]  /*4720*/  F2FP.F16.E5M2.UNPACK_B R4, R4 ;  /* 0x00000004ff04723e */ /* 0x000fca00020004ff */
[----:B------:R-:W-:-:S05]  /*4730*/  HADD2.F32 R4, -RZ, R4.H0_H0 ;  /* 0x20000004ff047230 */ /* 0x000fca0000004100 */
[----:B------:R-:W-:-:S04]  /*4740*/  FMUL R4, R4, R13 ;  /* 0x0000000d04047220 */ /* 0x000fc80000400000 */
[----:B------:R-:W-:-:S05]  /*4750*/  FFMA R4, R23, R12, R4 ;  /* 0x0000000c17047223 */ /* 0x000fca0000000004 */
[----:B0-----:R-:W-:Y:S02]  /*4760*/  F2FP.SATFINITE.E5M2.F32.PACK_AB_MERGE_C R5, RZ, R4, RZ ;  /* 0x00000004ff05723e */ /* 0x001fe400048060ff */
[----:B------:R-:W-:-:S03]  /*4770*/  PRMT R4, RZ, 0x7610, R4 ;  /* 0x00007610ff047816 */ /* 0x000fc60000000004 */
[----:B------:R0:W-:Y:S01]  /*4780*/  @!P0 STG.E.U8 desc[UR20][R16.64+0x38], R5 ;  /* 0x0000380510008986 */ /* 0x0001e2000c101114 */
[----:B------:R-:W-:Y:S05]  /*4790*/  @P1 BRA `(.L_x_101) ;  /* 0x0000000000041947 */ /* 0x000fea0003800000 */
[----:B------:R0:W5:Y:S02]  /*47a0*/  LDG.E.U8 R4, desc[UR20][R20.64+0x39] ;  /* 0x0000391414047981 */ /* 0x000164000c1e1100 */
.L_x_101:
[----:B------:R-:W-:Y:S05]  /*47b0*/  BSYNC B1 ;  /* 0x0000000000017941 */ /* 0x000fea0003800000 */
.L_x_100:
[----:B------:R-:W-:Y:S05]  /*47c0*/  @P1 BRA `(.L_x_102) ;  /* 0x0000000800601947 */ /* 0x000fea0003800000 */
[----:B-----5:R-:W-:-:S04]  /*47d0*/  LOP3.LUT R4, R4, 0xff, RZ, 0xc0, !PT ;  /* 0x000000ff04047812 */ /* 0x020fc800078ec0ff */
[----:B------:R-:W-:-:S05]  /*47e0*/  F2FP.F16.E5M2.UNPACK_B R4, R4 ;  /* 0x00000004ff04723e */ /* 0x000fca00020004ff */
[----:B------:R-:W-:-:S05]  /*47f0*/  HADD2.F32 R4, -RZ, R4.H0_H0 ;  /* 0x20000004ff047230 */ /* 0x000fca0000004100 */
[----:B0-----:R-:W-:-:S04]  /*4800*/  FMUL R5, R4, R13 ;  /* 0x0000000d04057220 */ /* 0x001fc80000400000 */
[----:B------:R-:W-:-:S05]  /*4810*/  FFMA R5, R22, R12, R5 ;  /* 0x0000000c16057223 */ /* 0x000fca0000000005 */
[----:B------:R-:W-:-:S05]  /*4820*/  F2FP.SATFINITE.E5M2.F32.PACK_AB_MERGE_C R5, RZ, R5, RZ ;  /* 0x00000005ff05723e */ /* 0x000fca00048060ff */
[----:B------:R0:W-:Y:S01]  /*4830*/  STG.E.U8 desc[UR20][R16.64+0x39], R5 ;  /* 0x0000390510007986 */ /* 0x0001e2000c101114 */
[----:B------:R-:W-:Y:S05]  /*4840*/  BRA `(.L_x_102) ;  /* 0x0000000800407947 */ /* 0x000fea0003800000 */
.L_x_37:
[C---:B------:R-:W-:Y:S01]  /*4850*/  ISETP.GE.AND P3, PT, R24.reuse, 0x1, PT ;  /* 0x000000011800780c */ /* 0x040fe20003f66270 */
[-C--:B------:R-:W-:Y:S01]  /*4860*/  FMUL R85, R85, R12.reuse ;  /* 0x0000000c55557220 */ /* 0x080fe20000400000 */
[----:B------:R-:W-:Y:S01]  /*4870*/  ISETP.GE.AND P0, PT, R24, 0x2, PT ;  /* 0x000000021800780c */ /* 0x000fe20003f06270 */
[-C--:B------:R-:W-:Y:S01]  /*4880*/  FMUL R84, R84, R12.reuse ;  /* 0x0000000c54547220 */ /* 0x080fe20000400000 */
[C---:B------:R-:W-:Y:S01]  /*4890*/  ISETP.LT.OR P1, PT, R6.reuse, 0x1, !P3 ;  /* 0x000000010600780c */ /* 0x040fe20005f21670 */
[-C--:B------:R-:W-:Y:S01]  /*48a0*/  FMUL R83, R83, R12.reuse ;  /* 0x0000000c53537220 */ /* 0x080fe20000400000 */
[----:B------:R-:W-:Y:S01]  /*48b0*/  ISETP.LT.OR P2, PT, R6, 0x1, !P0 ;  /* 0x000000010600780c */ /* 0x000fe20004741670 */
[-C--:B------:R-:W-:Y:S01]  /*48c0*/  FMUL R82, R82, R12.reuse ;  /* 0x0000000c52527220 */ /* 0x080fe20000400000 */
[----:B------:R-:W-:Y:S01]  /*48d0*/  ISETP.LT.OR P3, PT, R6, 0x9, !P3 ;  /* 0x000000090600780c */ /* 0x000fe20005f61670 */
[-C--:B------:R-:W-:Y:S01]  /*48e0*/  FMUL R81, R81, R12.reuse ;  /* 0x0000000c51517220 */ /* 0x080fe20000400000 */
[----:B------:R-:W-:Y:S01]  /*48f0*/  F2FP.SATFINITE.E5M2.F32.PACK_AB_MERGE_C R85, RZ, R85, RZ ;  /* 0x00000055ff55723e */ /* 0x000fe200048060ff */
[----:B------:R-:W-:Y:S01]  /*4900*/  FMUL R80, R80, R12 ;  /* 0x0000000c50507220 */ /* 0x000fe20000400000 */
[----:B------:R-:W-:Y:S01]  /*4910*/  F2FP.SATFINITE.E5M2.F32.PACK_AB_MERGE_C R5, RZ, R84, RZ ;  /* 0x00000054ff05723e */ /* 0x000fe200048060ff */
[-C--:B------:R-:W-:Y:S01]  /*4920*/  FMUL R79, R79, R12.reuse ;  /* 0x0000000c4f4f7220 */ /* 0x080fe20000400000 */
[----:B------:R-:W-:Y:S01]  /*4930*/  F2FP.SATFINITE.E5M2.F32.PACK_AB_MERGE_C R83, RZ, R83, RZ ;  /* 0x00000053ff53723e */ /* 0x000fe200048060ff */
[-C--:B------:R-:W-:Y:S01]  /*4940*/  FMUL R78, R78, R12.reuse ;  /* 0x0000000c4e4e7220 */ /* 0x080fe20000400000 */
[----:B------:R-:W-:Y:S01]  /*4950*/  ISETP.LT.OR P0, PT, R6, 0x9, !P0 ;  /* 0x000000090600780c */ /* 0x000fe20004701670 */
[----:B------:R-:W-:Y:S01]  /*4960*/  @!P1 STG.E.U8 desc[UR20][R14.64], R85 ;  /* 0x000000550e009986 */ /* 0x000fe2000c101114 */
[C---:B------:R-:W-:Y:S01]  /*4970*/  ISETP.GE.AND P1, PT, R24.reuse, 0x9, PT ;  /* 0x000000091800780c */ /* 0x040fe20003f26270 */
[-C--:B------:R-:W-:Y:S01]  /*4980*/  FMUL R77, R77, R12.reuse ;  /* 0x0000000c4d4d7220 */ /* 0x080fe20000400000 */
[----:B------:R-:W-:Y:S01]  /*4990*/  F2FP.SATFINITE.E5M2.F32.PACK_AB_MERGE_C R81, RZ, R81, RZ ;  /* 0x00000051ff51723e */ /* 0x000fe200048060ff */
[----:B------:R0:W-:Y:S01]  /*49a0*/  @!P2 STG.E.U8 desc[UR20][R14.64+0x1], R5 ;  /* 0x000001050e00a986 */ /* 0x0001e2000c101114 */
[----:B------:R-:W-:Y:S01]  /*49b0*/  ISETP.GE.AND P2, PT, R24, 0xa, PT ;  /* 0x0000000a1800780c */ /* 0x000fe20003f46270 */
[----:B------:R-:W-:Y:S01]  /*49c0*/  FMUL R76, R76, R12 ;  /* 0x0000000c4c4c7220 */ /* 0x000fe20000400000 */
[----:B------:R-:W-:Y:S01]  /*49d0*/  F2FP.SATFINITE.E5M2.F32.PACK_AB_MERGE_C R21, RZ, R80, RZ ;  /* 0x00000050ff15723e */ /* 0x000fe200048060ff */
[----:B------:R-:W-:Y:S01]  /*49e0*/  @!P3 STG.E.U8 desc[UR20][R16.64], R83 ;  /* 0x000000531000b986 */ /* 0x000fe2000c101114 */
[----:B------:R-:W-:Y:S01]  /*49f0*/  ISETP.LT.OR P3, PT, R6, 0x1, !P1 ;  /* 0x000000010600780c */ /* 0x000fe20004f61670 */
[-C--:B------:R-:W-:Y:S01]  /*4a00*/  FMUL R74, R74, R12.reuse ;  /* 0x0000000c4a4a7220 */ /* 0x080fe20000400000 */
[C---:B------:R-:W-:Y:S01]  /*4a10*/  ISETP.LT.OR P5, PT, R6.reuse, 0x1, !P2 ;  /* 0x000000010600780c */ /* 0x040fe200057a1670 */
[-C--:B------:R-:W-:Y:S01]  /*4a20*/  FMUL R75, R75, R12.reuse ;  /* 0x0000000c4b4b7220 */ /* 0x080fe20000400000 */
[----:B------:R-:W-:Y:S01]  /*4a30*/  ISETP.LT.OR P1, PT, R6, 0x9, !P1 ;  /* 0x000000090600780c */ /* 0x000fe20004f21670 */
[-C--:B------:R-:W-:Y:S01]  /*4a40*/  FMUL R73, R73, R12.reuse ;  /* 0x0000000c49497220 */ /* 0x080fe20000400000 */
[----:B------:R-:W-:Y:S01]  /*4a50*/  F2FP.SATFINITE.E5M2.F32.PACK_AB_MERGE_C R79, RZ, R79, RZ ;  /* 0x0000004fff4f723e */ /* 0x000fe200048060ff */
[----:B------:R-:W-:Y:S01]  /*4a60*/  FMUL R72, R72, R12 ;  /* 0x0000000c48487220 */ /* 0x000fe20000400000 */
[----:B0-----:R-:W-:Y:S01]  /*4a70*/  F2FP.SATFINITE.E5M2.F32.PACK_AB_MERGE_C R5, RZ, R82, RZ ;  /* 0x00000052ff05723e */ /* 0x001fe200048060ff */
[-C--:B------:R-:W-:Y:S01]  /*4a80*/  FMUL R70, R70, R12.reuse ;  /* 0x0000000c46467220 */ /* 0x080fe20000400000 */
[----:B------:R-:W-:Y:S01]  /*4a90*/  ISETP.LT.OR P2, PT, R6, 0x9, !P2 ;  /* 0x000000090600780c */ /* 0x000fe20005741670 */
[----:B------:R-:W-:Y:S01]  /*4aa0*/  FMUL R71, R71, R12 ;  /* 0x0000000c47477220 */ /* 0x000fe20000400000 */
[----:B------:R-:W-:Y:S01]  /*4ab0*/  F2FP.SATFINITE.E5M2.F32.PACK_AB_MERGE_C R25, RZ, R78, RZ ;  /* 0x0000004eff19723e */ /* 0x000fe200048060ff */
[----:B------:R0:W-:Y:S01]  /*4ac0*/  @!P0 STG.E.U8 desc[UR20][R16.64+0x1], R5 ;  /* 0x0000010510008986 */ /* 0x0001e2000c101114 */
[C---:B------:R-:W-:Y:S01]  /*4ad0*/  ISETP.GE.AND P0, PT, R24.reuse, 0x11, PT ;  /* 0x000000111800780c */ /* 0x040fe20003f06270 */
[-C--:B------:R-:W-:Y:S01]  /*4ae0*/  FMUL R69, R69, R12.reuse ;  /* 0x0000000c45457220 */ /* 0x080fe20000400000 */
[----:B------:R-:W-:Y:S01]  /*4af0*/  F2FP.SATFINITE.E5M2.F32.PACK_AB_MERGE_C R77, RZ, R77, RZ ;  /* 0x0000004dff4d723e */ /* 0x000fe200048060ff */
[----:B------:R-:W-:Y:S01]  /*4b00*/  @!P3 STG.E.U8 desc[UR20][R14.64+0x8], R81 ;  /* 0x000008510e00b986 */ /* 0x000fe2000c101114 */
[----:B------:R-:W-:Y:S01]  /*4b10*/  ISETP.GE.AND P3, PT, R24, 0x12, PT ;  /* 0x000000121800780c */ /* 0x000fe20003f66270 */
[-C--:B------:R-:W-:Y:S01]  /*4b20*/  FMUL R68, R68, R12.reuse ;  /* 0x0000000c44447220 */ /* 0x080fe20000400000 */
[----:B------:R-:W-:Y:S01]  /*4b30*/  F2FP.SATFINITE.E5M2.F32.PACK_AB_MERGE_C R75, RZ, R75, RZ ;  /* 0x0000004bff4b723e */ /* 0x000fe200048060ff */
[----:B------:R1:W-:Y:S01]  /*4b40*/  @!P5 STG.E.U8 desc[UR20][R14.64+0x9], R21 ;  /* 0x000009150e00d986 */ /* 0x0003e2000c101114 */
[C---:B------:R-:W-:Y:S01]  /*4b50*/  ISETP.LT.OR P5, PT, R6.reuse, 0x1, !P3 ;  /* 0x000000010600780c */ /* 0x040fe20005fa1670 */
[-C--:B------:R-:W-:Y:S01]  /*4b60*/  FMUL R67, R67, R12.reuse ;  /* 0x0000000c43437220 */ /* 0x080fe20000400000 */
[C---:B------:R-:W-:Y:S01]  /*4b70*/  ISETP.LT.OR P3, PT, R6.reuse, 0x9, !P3 ;  /* 0x000000090600780c */ /* 0x040fe20005f61670 */
[----:B------:R-:W-:Y:S01]  /*4b80*/  @!P1 STG.E.U8 desc[UR20][R16.64+0x8], R79 ;  /* 0x0000084f10009986 */ /* 0x000fe2000c101114 */
[----:B------:R-:W-:Y:S01]  /*4b90*/  ISETP.LT.OR P1, PT, R6, 0x1, !P0 ;  /* 0x000000010600780c */ /* 0x000fe20004721670 */
[----:B------:R-:W-:Y:S01]  /*4ba0*/  FMUL R66, R66, R12 ;  /* 0x0000000c42427220 */ /* 0x000fe20000400000 */
[----:B0-----:R-:W-:Y:S01]  /*4bb0*/  F2FP.SATFINITE.E5M2.F32.PACK_AB_MERGE_C R5, RZ, R76, RZ ;  /* 0x0000004cff05723e */ /* 0x001fe200048060ff */
[----:B------:R-:W-:Y:S01]  /*4bc0*/  @!P2 STG.E.U8 desc[UR20][R16.64+0x9], R25 ;  /* 0x000009191000a986 */ /* 0x000fe2000c101114 */
[----:B------:R-:W-:Y:S01]  /*4bd0*/  ISETP.GE.AND P2, PT, R24, 0x19, PT ;  /* 0x000000191800780c */ /* 0x000fe20003f46270 */
[-C--:B------:R-:W-:Y:S01]  /*4be0*/  FMUL R65, R65, R12.reuse ;  /* 0x0000000c41417220 */ /* 0x080fe20000400000 */
[----:B------:R-:W-:Y:S01]  /*4bf0*/  ISETP.LT.OR P0, PT, R6, 0x9, !P0 ;  /* 0x000000090600780c */ /* 0x000fe20004701670 */
[----:B------:R-:W-:Y:S01]  /*4c00*/  FMUL R64, R64, R12 ;  /* 0x0000000c40407220 */ /* 0x000fe20000400000 */
[----:B------:R-:W-:Y:S01]  /*4c10*/  ISETP.LT.OR P6, PT, R6, 0x1, !P2 ;  /* 0x000000010600780c */ /* 0x000fe200057c1670 */
[----:B------:R0:W-:Y:S01]  /*4c20*/  @!P5 STG.E.U8 desc[UR20][R14.64+0x11], R5 ;  /* 0x000011050e00d986 */ /* 0x0001e2000c101114 */
[----:B-1----:R-:W-:Y:S01]  /*4c30*/  F2FP.SATFINITE.E5M2.F32.PACK_AB_MERGE_C R21, RZ, R74, RZ ;  /* 0x0000004aff15723e */ /* 0x002fe200048060ff */
[-C--:B------:R-:W-:Y:S01]  /*4c40*/  FMUL R62, R62, R12.reuse ;  /* 0x0000000c3e3e7220 */ /* 0x080fe20000400000 */
[----:B------:R-:W-:Y:S01]  /*4c50*/  F2FP.SATFINITE.E5M2.F32.PACK_AB_MERGE_C R73, RZ, R73, RZ ;  /* 0x00000049ff49723e */ /* 0x000fe200048060ff */
[----:B------:R-:W-:Y:S01]  /*4c60*/  @!P1 STG.E.U8 desc[UR20][R14.64+0x10], R77 ;  /* 0x0000104d0e009986 */ /* 0x000fe2000c101114 */
[----:B------:R-:W-:Y:S01]  /*4c70*/  ISETP.GE.AND P1, PT, R24, 0x1a, PT ;  /* 0x0000001a1800780c */ /* 0x000fe20003f26270 */
[-C--:B------:R-:W-:Y:S01]  /*4c80*/  FMUL R63, R63, R12.reuse ;  /* 0x0000000c3f3f7220 */ /* 0x080fe20000400000 */
[C---:B------:R-:W-:Y:S01]  /*4c90*/  ISETP.LT.OR P2, PT, R6.reuse, 0x9, !P2 ;  /* 0x000000090600780c */ /* 0x040fe20005741670 */
[----:B------:R1:W-:Y:S01]  /*4ca0*/  @!P3 STG.E.U8 desc[UR20][R16.64+0x11], R21 ;  /* 0x000011151000b986 */ /* 0x0003e2000c101114 */
[C---:B------:R-:W-:Y:S01]  /*4cb0*/  ISETP.LT.OR P5, PT, R6.reuse, 0x1, !P1 ;  /* 0x000000010600780c */ /* 0x040fe20004fa1670 */
[----:B------:R-:W-:Y:S01]  /*4cc0*/  FMUL R61, R61, R12 ;  /* 0x0000000c3d3d7220 */ /* 0x000fe20000400000 */
[----:B------:R-:W-:Y:S01]  /*4cd0*/  ISETP.LT.OR P3, PT, R6, 0x9, !P1 ;  /* 0x000000090600780c */ /* 0x000fe20004f61670 */
[----:B------:R-:W-:Y:S01]  /*4ce0*/  @!P0 STG.E.U8 desc[UR20][R16.64+0x10], R75 ;  /* 0x0000104b10008986 */ /* 0x000fe2000c101114 */
[----:B0-----:R-:W-:Y:S01]  /*4cf0*/  F2FP.SATFINITE.E5M2.F32.PACK_AB_MERGE_C R5, RZ, R72, RZ ;  /* 0x00000048ff05723e */ /* 0x001fe200048060ff */
[-C--:B------:R-:W-:Y:S01]  /*4d00*/  FMUL R60, R60, R12.reuse ;  /* 0x0000000c3c3c7220 */ /* 0x080fe20000400000 */
[C---:B------:R-:W-:Y:S01]  /*4d10*/  ISETP.GE.AND P0, PT, R24.reuse, 0x21, PT ;  /* 0x000000211800780c */ /* 0x040fe20003f06270 */
[----:B------:R-:W-:Y:S01]  /*4d20*/  @!P6 STG.E.U8 desc[UR20][R14.64+0x18], R73 ;  /* 0x000018490e00e986 */ /* 0x000fe2000c101114 */
[----:B------:R-:W-:Y:S01]  /*4d30*/  ISETP.GE.AND P1, PT, R24, 0x22, PT ;  /* 0x000000221800780c */ /* 0x000fe20003f26270 */
[-C--:B------:R-:W-:Y:S01]  /*4d40*/  FMUL R59, R59, R12.reuse ;  /* 0x0000000c3b3b7220 */ /* 0x080fe20000400000 */
[----:B------:R-:W-:Y:S01]  /*4d50*/  ISETP.LT.OR P6, PT, R6, 0x1, !P0 ;  /* 0x000000010600780c */ /* 0x000fe200047c1670 */
[----:B------:R-:W-:Y:S01]  /*4d60*/  FMUL R58, R58, R12 ;  /* 0x0000000c3a3a7220 */ /* 0x000fe20000400000 */
[----:B-1----:R-:W-:Y:S01]  /*4d70*/  F2FP.SATFINITE.E5M2.F32.PACK_AB_MERGE_C R21, RZ, R70, RZ ;  /* 0x00000046ff15723e */ /* 0x002fe200048060ff */
[----:B------:R0:W-:Y:S01]  /*4d80*/  @!P5 STG.E.U8 desc[UR20][R14.64+0x19], R5 ;  /* 0x000019050e00d986 */ /* 0x0001e2000c101114 */
[----:B------:R-:W-:Y:S01]  /*4d90*/  ISETP.LT.OR P5, PT, R6, 0x1, !P1 ;  /* 0x000000010600780c */ /* 0x000fe20004fa1670 */
[-C--:B------:R-:W-:Y:S01]  /*4da0*/  FMUL R57, R57, R12.reuse ;  /* 0x0000000c39397220 */ /* 0x080fe20000400000 */
[----:B------:R-:W-:Y:S01]  /*4db0*/  F2FP.SATFINITE.E5M2.F32.PACK_AB_MERGE_C R71, RZ, R71, RZ ;  /* 0x00000047ff47723e */ /* 0x000fe200048060ff */
[----:B------:R1:W-:Y:S01]  /*4dc0*/  @!P3 STG.E.U8 desc[UR20][R16.64+0x19], R21 ;  /* 0x000019151000b986 */ /* 0x0003e2000c101114 */
[----:B------:R-:W-:Y:S01]  /*4dd0*/  F2FP.SATFINITE.E5M2.F32.PACK_AB_MERGE_C R69, RZ, R69, RZ ;  /* 0x00000045ff45723e */ /* 0x000fe200048060ff */
[----:B------:R-:W-:Y:S01]  /*4de0*/  FMUL R56, R56, R12 ;  /* 0x0000000c38387220 */ /* 0x000fe20000400000 */
[----:B------:R-:W-:Y:S01]  /*4df0*/  F2FP.SATFINITE.E5M2.F32.PACK_AB_MERGE_C R25, RZ, R68, RZ ;  /* 0x00000044ff19723e */ /* 0x000fe200048060ff */
[----:B------:R-:W-:Y:S01]  /*4e00*/  @!P2 STG.E.U8 desc[UR20][R16.64+0x18], R71 ;  /* 0x000018471000a986 */ /* 0x000fe2000c101114 */
[----:B------:R-:W-:Y:S01]  /*4e10*/  ISETP.LT.OR P3, PT, R6, 0x9, !P1 ;  /* 0x000000090600780c */ /* 0x000fe20004f61670 */
[-C--:B------:R-:W-:Y:S01]  /*4e20*/  FMUL R23, R23, R12.reuse ;  /* 0x0000000c17177220 */ /* 0x080fe20000400000 */
[----:B------:R-:W-:Y:S01]  /*4e30*/  ISETP.GE.AND P2, PT, R24, 0x29, PT ;  /* 0x000000291800780c */ /* 0x000fe20003f46270 */
[----:B------:R-:W-:Y:S01]  /*4e40*/  @!P6 STG.E.U8 desc[UR20][R14.64+0x20], R69 ;  /* 0x000020450e00e986 */ /* 0x000fe2000c101114 */
[----:B------:R-:W-:Y:S01]  /*4e50*/  ISETP.LT.OR P0, PT, R6, 0x9, !P0 ;  /* 0x000000090600780c */ /* 0x000fe20004701670 */
[----:B------:R-:W-:Y:S01]  /*4e60*/  FMUL R22, R22, R12 ;  /* 0x0000000c16167220 */ /* 0x000fe20000400000 */
[----:B------:R-:W-:Y:S01]  /*4e70*/  ISETP.GE.AND P1, PT, R24, 0x2a, PT ;  /* 0x0000002a1800780c */ /* 0x000fe20003f26270 */
[----:B------:R-:W-:Y:S01]  /*4e80*/  @!P5 STG.E.U8 desc[UR20][R14.64+0x21], R25 ;  /* 0x000021190e00d986 */ /* 0x000fe2000c101114 */
[----:B------:R-:W-:-:S02]  /*4e90*/  ISETP.LT.OR P6, PT, R6, 0x1, !P2 ;  /* 0x000000010600780c */ /* 0x000fc400057c1670 */
[C---:B------:R-:W-:Y:S02]  /*4ea0*/  ISETP.LT.OR P5, PT, R6.reuse, 0x1, !P1 ;  /* 0x000000010600780c */ /* 0x040fe40004fa1670 */
[----:B------:R-:W-:Y:S02]  /*4eb0*/  F2FP.SATFINITE.E5M2.F32.PACK_AB_MERGE_C R67, RZ, R67, RZ ;  /* 0x00000043ff43723e */ /* 0x000fe400048060ff */
[----:B0-----:R-:W-:Y:S02]  /*4ec0*/  F2FP.SATFINITE.E5M2.F32.PACK_AB_MERGE_C R5, RZ, R66, RZ ;  /* 0x00000042ff05723e */ /* 0x001fe400048060ff */
[----:B------:R-:W-:Y:S01]  /*4ed0*/  F2FP.SATFINITE.E5M2.F32.PACK_AB_MERGE_C R65, RZ, R65, RZ ;  /* 0x00000041ff41723e */ /* 0x000fe200048060ff */
[----:B------:R-:W-:Y:S01]  /*4ee0*/  @!P0 STG.E.U8 desc[UR20][R16.64+0x20], R67 ;  /* 0x0000204310008986 */ /* 0x000fe2000c101114 */
[----:B-1----:R-:W-:Y:S02]  /*4ef0*/  F2FP.SATFINITE.E5M2.F32.PACK_AB_MERGE_C R21, RZ, R64, RZ ;  /* 0x00000040ff15723e */ /* 0x002fe400048060ff */
[C---:B------:R-:W-:Y:S01]  /*4f00*/  ISETP.LT.OR P1, PT, R6.reuse, 0x9, !P1 ;  /* 0x000000090600780c */ /* 0x040fe20004f21670 */
[----:B------:R0:W-:Y:S01]  /*4f10*/  @!P3 STG.E.U8 desc[UR20][R16.64+0x21], R5 ;  /* 0x000021051000b986 */ /* 0x0001e2000c101114 */
[----:B------:R-:W-:-:S02]  /*4f20*/  ISETP.LT.OR P2, PT, R6, 0x9, !P2 ;  /* 0x000000090600780c */ /* 0x000fc40005741670 */
[C---:B------:R-:W-:Y:S01]  /*4f30*/  ISETP.GE.AND P3, PT, R24.reuse, 0x31, PT ;  /* 0x000000311800780c */ /* 0x040fe20003f66270 */
[----:B------:R-:W-:Y:S01]  /*4f40*/  @!P6 STG.E.U8 desc[UR20][R14.64+0x28], R65 ;  /* 0x000028410e00e986 */ /* 0x000fe2000c101114 */
[----:B------:R-:W-:Y:S02]  /*4f50*/  ISETP.GE.AND P0, PT, R24, 0x32, PT ;  /* 0x000000321800780c */ /* 0x000fe40003f06270 */
[----:B------:R-:W-:Y:S01]  /*4f60*/  F2FP.SATFINITE.E5M2.F32.PACK_AB_MERGE_C R63, RZ, R63, RZ ;  /* 0x0000003fff3f723e */ /* 0x000fe200048060ff */
[----:B------:R1:W-:Y:S01]  /*4f70*/  @!P5 STG.E.U8 desc[UR20][R14.64+0x29], R21 ;  /* 0x000029150e00d986 */ /* 0x0003e2000c101114 */
[C---:B------:R-:W-:Y:S02]  /*4f80*/  ISETP.LT.OR P5, PT, R6.reuse, 0x1, !P3 ;  /* 0x000000010600780c */ /* 0x040fe40005fa1670 */
[----:B------:R-:W-:Y:S02]  /*4f90*/  ISETP.LT.OR P6, PT, R6, 0x1, !P0 ;  /* 0x000000010600780c */ /* 0x000fe400047c1670 */
[----:B0-----:R-:W-:Y:S01]  /*4fa0*/  F2FP.SATFINITE.E5M2.F32.PACK_AB_MERGE_C R5, RZ, R62, RZ ;  /* 0x0000003eff05723e */ /* 0x001fe200048060ff */
[----:B------:R-:W-:Y:S01]  /*4fb0*/  @!P2 STG.E.U8 desc[UR20][R16.64+0x28], R63 ;  /* 0x0000283f1000a986 */ /* 0x000fe2000c101114 */
[----:B------:R-:W-:-:S02]  /*4fc0*/  F2FP.SATFINITE.E5M2.F32.PACK_AB_MERGE_C R61, RZ, R61, RZ ;  /* 0x0000003dff3d723e */ /* 0x000fc400048060ff */
[----:B------:R-:W-:Y:S01]  /*4fd0*/  ISETP.GE.AND P2, PT, R24, 0x3a, PT ;  /* 0x0000003a1800780c */ /* 0x000fe20003f46270 */
[----:B------:R0:W-:Y:S01]  /*4fe0*/  @!P1 STG.E.U8 desc[UR20][R16.64+0x29], R5 ;  /* 0x0000290510009986 */ /* 0x0001e2000c101114 */
[----:B------:R-:W-:Y:S02]  /*4ff0*/  ISETP.LT.OR P1, PT, R6, 0x9, !P3 ;  /* 0x000000090600780c */ /* 0x000fe40005f21670 */
[----:B-1----:R-:W-:Y:S01]  /*5000*/  F2FP.SATFINITE.E5M2.F32.PACK_AB_MERGE_C R21, RZ, R60, RZ ;  /* 0x0000003cff15723e */ /* 0x002fe200048060ff */
[----:B------:R-:W-:Y:S01]  /*5010*/  @!P5 STG.E.U8 desc[UR20][R14.64+0x30], R61 ;  /* 0x0000303d0e00d986 */ /* 0x000fe2000c101114 */
[----:B------:R-:W-:Y:S02]  /*5020*/  ISETP.GE.AND P3, PT, R24, 0x39, PT ;  /* 0x000000391800780c */ /* 0x000fe40003f66270 */
[C---:B------:R-:W-:Y:S01]  /*5030*/  ISETP.LT.OR P0, PT, R6.reuse, 0x9, !P0 ;  /* 0x000000090600780c */ /* 0x040fe20004701670 */
[----:B------:R1:W-:Y:S01]  /*5040*/  @!P6 STG.E.U8 desc[UR20][R14.64+0x31], R21 ;  /* 0x000031150e00e986 */ /* 0x0003e2000c101114 */
[----:B------:R-:W-:-:S02]  /*5050*/  ISETP.LT.OR P5, PT, R6, 0x1, !P3 ;  /* 0x000000010600780c */ /* 0x000fc40005fa1670 */
[C---:B------:R-:W-:Y:S02]  /*5060*/  ISETP.LT.OR P6, PT, R6.reuse, 0x1, !P2 ;  /* 0x000000010600780c */ /* 0x040fe400057c1670 */
[C---:B------:R-:W-:Y:S02]  /*5070*/  ISETP.LT.OR P3, PT, R6.reuse, 0x9, !P3 ;  /* 0x000000090600780c */ /* 0x040fe40005f61670 */
[----:B------:R-:W-:Y:S02]  /*5080*/  ISETP.LT.OR P2, PT, R6, 0x9, !P2 ;  /* 0x000000090600780c */ /* 0x000fe40005741670 */
[----:B------:R-:W-:Y:S02]  /*5090*/  F2FP.SATFINITE.E5M2.F32.PACK_AB_MERGE_C R59, RZ, R59, RZ ;  /* 0x0000003bff3b723e */ /* 0x000fe400048060ff */
[----:B0-----:R-:W-:Y:S02]  /*50a0*/  F2FP.SATFINITE.E5M2.F32.PACK_AB_MERGE_C R5, RZ, R58, RZ ;  /* 0x0000003aff05723e */ /* 0x001fe400048060ff */
[----:B------:R-:W-:Y:S01]  /*50b0*/  F2FP.SATFINITE.E5M2.F32.PACK_AB_MERGE_C R57, RZ, R57, RZ ;  /* 0x00000039ff39723e */ /* 0x000fe200048060ff */
[----:B------:R0:W-:Y:S01]  /*50c0*/  @!P1 STG.E.U8 desc[UR20][R16.64+0x30], R59 ;  /* 0x0000303b10009986 */ /* 0x0001e2000c101114 */
[----:B-1----:R-:W-:-:S02]  /*50d0*/  F2FP.SATFINITE.E5M2.F32.PACK_AB_MERGE_C R21, RZ, R56, RZ ;  /* 0x00000038ff15723e */ /* 0x002fc400048060ff */
[----:B------:R-:W-:Y:S01]  /*50e0*/  F2FP.SATFINITE.E5M2.F32.PACK_AB_MERGE_C R23, RZ, R23, RZ ;  /* 0x00000017ff17723e */ /* 0x000fe200048060ff */
[----:B------:R0:W-:Y:S01]  /*50f0*/  @!P0 STG.E.U8 desc[UR20][R16.64+0x31], R5 ;  /* 0x0000310510008986 */ /* 0x0001e2000c101114 */
[----:B------:R-:W-:-:S03]  /*5100*/  F2FP.SATFINITE.E5M2.F32.PACK_AB_MERGE_C R25, RZ, R22, RZ ;  /* 0x00000016ff19723e */ /* 0x000fc600048060ff */
[----:B------:R0:W-:Y:S04]  /*5110*/  @!P5 STG.E.U8 desc[UR20][R14.64+0x38], R57 ;  /* 0x000038390e00d986 */ /* 0x0001e8000c101114 */
[----:B------:R0:W-:Y:S04]  /*5120*/  @!P6 STG.E.U8 desc[UR20][R14.64+0x39], R21 ;  /* 0x000039150e00e986 */ /* 0x0001e8000c101114 */
[----:B------:R0:W-:Y:S04]  /*5130*/  @!P3 STG.E.U8 desc[UR20][R16.64+0x38], R23 ;  /* 0x000038171000b986 */ /* 0x0001e8000c101114 */
[----:B------:R0:W-:Y:S02]  /*5140*/  @!P2 STG.E.U8 desc[UR20][R16.64+0x39], R25 ;  /* 0x000039191000a986 */ /* 0x0001e4000c101114 */
.L_x_102:
[----:B------:R-:W-:Y:S05]  /*5150*/  BSYNC B0 ;  /* 0x0000000000007941 */ /* 0x000fea0003800000 */
.L_x_36:
[C---:B------:R-:W-:Y:S01]  /*5160*/  LEA R2, P0, R8.reuse, R2, 0x1 ;  /* 0x0000000208027211 */ /* 0x040fe200078008ff */
[----:B------:R-:W-:Y:S01]  /*5170*/  ULDC.64 UR6, c[0x0][0x650] ;  /* 0x0001940000067ab9 */ /* 0x000fe20000000a00 */
[----:B-----5:R-:W-:Y:S01]  /*5180*/  IMAD.U32 R4, RZ, RZ, UR12 ;  /* 0x0000000cff047e24 */ /* 0x020fe2000f8e00ff */
[----:B0-----:R-:W-:Y:S01]  /*5190*/  PRMT R14, RZ, 0x7610, R14 ;  /* 0x00007610ff0e7816 */ /* 0x001fe2000000000e */
[----:B------:R-:W-:Y:S01]  /*51a0*/  IMAD.MOV.U32 R6, RZ, RZ, -0x1 ;  /* 0xffffffffff067424 */ /* 0x000fe200078e00ff */
[----:B------:R-:W-:Y:S01]  /*51b0*/  LEA.HI.X R3, R8, R3, R0, 0x1, P0 ;  /* 0x0000000308037211 */ /* 0x000fe200000f0c00 */
[----:B------:R0:W-:Y:S01]  /*51c0*/  SYNCS.ARRIVE.TRANS64.A1T0 RZ, [R4+UR23], RZ ;  /* 0x000000ff04ff79a7 */ /* 0x0001e20008100017 */
[----:B------:R-:W-:Y:S01]  /*51d0*/  ISETP.GE.U32.AND P0, PT, R2, UR6, PT ;  /* 0x0000000602007c0c */ /* 0x000fe2000bf06070 */
[----:B------:R-:W-:-:S03]  /*51e0*/  IMAD.MOV.U32 R5, RZ, RZ, -0x1 ;  /* 0xffffffffff057424 */ /* 0x000fc600078e00ff */
[----:B------:R-:W-:Y:S01]  /*51f0*/  ISETP.GE.U32.AND.EX P0, PT, R3, UR7, PT, P0 ;  /* 0x0000000703007c0c */ /* 0x000fe2000bf06100 */
[----:B0-----:R-:W-:-:S12]  /*5200*/  IMAD.MOV.U32 R4, RZ, RZ, -0x1 ;  /* 0xffffffffff047424 */ /* 0x001fd800078e00ff */
[----:B------:R-:W-:Y:S05]  /*5210*/  @P0 BRA `(.L_x_103) ;  /* 0x0000000400600947 */ /* 0x000fea0003800000 */
[----:B------:R-:W0:Y:S01]  /*5220*/  S2R R26, SR_CTAID.X ;  /* 0x00000000001a7919 */ /* 0x000e220000002500 */
[----:B--234-:R-:W2:Y:S01]  /*5230*/  LDC.64 R20, c[0x0][0x628] ;  /* 0x00018a00ff147b82 */ /* 0x01cea20000000a00 */
[----:B------:R-:W-:Y:S01]  /*5240*/  ULDC UR6, c[0x0][0x150] ;  /* 0x0000540000067ab9 */ /* 0x000fe20000000800 */
[----:B-1----:R-:W-:Y:S01]  /*5250*/  IMAD.MOV.U32 R16, RZ, RZ, R2 ;  /* 0x000000ffff107224 */ /* 0x002fe200078e0002 */
[----:B------:R-:W1:Y:S01]  /*5260*/  S2R R28, SR_CTAID.Y ;  /* 0x00000000001c7919 */ /* 0x000e620000002600 */
[----:B------:R-:W-:-:S04]  /*5270*/  IMAD.MOV.U32 R17, RZ, RZ, R3 ;  /* 0x000000ffff117224 */ /* 0x000fc800078e0003 */
[----:B------:R-:W3:Y:S08]  /*5280*/  LDC R29, c[0x0][0x144] ;  /* 0x00005100ff1d7b82 */ /* 0x000ef00000000800 */
[----:B------:R-:W4:Y:S08]  /*5290*/  LDC R6, c[0x0][0x630] ;  /* 0x00018c00ff067b82 */ /* 0x000f300000000800 */
[----:B------:R-:W1:Y:S01]  /*52a0*/  LDC.64 R24, c[0x0][0x620] ;  /* 0x00018800ff187b82 */ /* 0x000e620000000a00 */
[----:B--2---:R-:W-:-:S04]  /*52b0*/  ISETP.NE.U32.AND P0, PT, R20, RZ, PT ;  /* 0x000000ff1400720c */ /* 0x004fc80003f05070 */
[----:B------:R-:W-:Y:S02]  /*52c0*/  ISETP.NE.AND.EX P0, PT, R21, RZ, PT, P0 ;  /* 0x000000ff1500720c */ /* 0x000fe40003f05300 */
[----:B0-----:R-:W-:-:S05]  /*52d0*/  I2FP.F32.U32 R4, R26 ;  /* 0x0000001a00047245 */ /* 0x001fca0000201000 */
[----:B------:R-:W-:-:S04]  /*52e0*/  FMUL R4, R4, UR6 ;  /* 0x0000000604047c20 */ /* 0x000fc80008400000 */
[----:B------:R0:W2:Y:S02]  /*52f0*/  F2I.U32.TRUNC.NTZ R27, R4 ;  /* 0x00000004001b7305 */ /* 0x0000a4000020f000 */
[----:B---34-:R-:W-:Y:S05]  /*5300*/  @!P0 BRA `(.L_x_104) ;  /* 0x0000000000288947 */ /* 0x018fea0003800000 */
[----:B------:R-:W3:Y:S02]  /*5310*/  LDC R5, c[0x0][0x634] ;  /* 0x00018d00ff057b82 */ /* 0x000ee40000000800 */
[----:B---3--:R-:W-:-:S05]  /*5320*/  IADD3 R17, P0, R2, R5, RZ ;  /* 0x0000000502117210 */ /* 0x008fca0007f1e0ff */
[----:B------:R-:W-:-:S04]  /*5330*/  IMAD.X R23, RZ, RZ, R3, P0 ;  /* 0x000000ffff177224 */ /* 0x000fc800000e0603 */
[----:B0-----:R-:W-:-:S04]  /*5340*/  IMAD.WIDE.U32 R4, R23, R20, RZ ;  /* 0x0000001417047225 */ /* 0x001fc800078e00ff */
[----:B------:R-:W-:-:S04]  /*5350*/  IMAD.WIDE.U32 R14, P0, R17, R21, R4 ;  /* 0x00000015110e7225 */ /* 0x000fc80007800004 */
[----:B------:R-:W-:-:S04]  /*5360*/  IMAD.WIDE.U32 R4, R17, R20, RZ ;  /* 0x0000001411047225 */ /* 0x000fc800078e00ff */
[----:B------:R-:W-:Y:S01]  /*5370*/  IMAD.X R17, RZ, RZ, RZ, P0 ;  /* 0x000000ffff117224 */ /* 0x000fe200000e06ff */
[----:B------:R-:W-:Y:S01]  /*5380*/  IADD3 RZ, P0, R5, R14, RZ ;  /* 0x0000000e05ff7210 */ /* 0x000fe20007f1e0ff */
[----:B------:R-:W-:-:S04]  /*5390*/  IMAD.MOV.U32 R16, RZ, RZ, R15 ;  /* 0x000000ffff107224 */ /* 0x000fc800078e000f */
[----:B------:R-:W-:-:S08]  /*53a0*/  IMAD.WIDE.U32.X R16, R23, R21, R16, P0 ;  /* 0x0000001517107225 */ /* 0x000fd000000e0410 */
.L_x_104:
[-CC-:B------:R-:W-:Y:S01]  /*53b0*/  SHF.R.U64 R22, R16, R6.reuse, R17.reuse ;  /* 0x0000000610167219 */ /* 0x180fe20000001211 */
[----:B------:R-:W3:Y:S01]  /*53c0*/  LDC.64 R32, c[0x0][0x640] ;  /* 0x00019000ff207b82 */ /* 0x000ee20000000a00 */
[----:B0-----:R-:W-:Y:S01]  /*53d0*/  SHF.R.U32.HI R4, RZ, R6, R17 ;  /* 0x00000006ff047219 */ /* 0x001fe20000011611 */
[----:B--2---:R-:W-:Y:S01]  /*53e0*/  IMAD.MOV R27, RZ, RZ, -R27 ;  /* 0x000000ffff1b7224 */ /* 0x004fe200078e0a1b */
[----:B------:R-:W-:Y:S01]  /*53f0*/  IADD3 R15, P0, RZ, -R22, RZ ;  /* 0x80000016ff0f7210 */ /* 0x000fe20007f1e0ff */
[----:B------:R-:W-:Y:S01]  /*5400*/  ULDC UR6, c[0x0][0x154] ;  /* 0x0000550000067ab9 */ /* 0x000fe20000000800 */
[----:B------:R-:W-:Y:S02]  /*5410*/  IMAD.MOV.U32 R17, RZ, RZ, 0x1 ;  /* 0x00000001ff117424 */ /* 0x000fe400078e00ff */
[----:B------:R-:W-:Y:S01]  /*5420*/  IMAD R27, R29, R27, R26 ;  /* 0x0000001b1d1b7224 */ /* 0x000fe200078e021a */
[----:B------:R-:W0:Y:S01]  /*5430*/  LDC R14, c[0x0][0x618] ;  /* 0x00018600ff0e7b82 */ /* 0x000e220000000800 */
[----:B------:R-:W-:-:S04]  /*5440*/  IMAD.X R5, RZ, RZ, ~R4, P0 ;  /* 0x000000ffff057224 */ /* 0x000fc800000e0e04 */
[-C--:B-1----:R-:W-:Y:S02]  /*5450*/  IMAD R6, R5, R24.reuse, RZ ;  /* 0x0000001805067224 */ /* 0x082fe400078e02ff */
[C---:B------:R-:W-:Y:S01]  /*5460*/  IMAD.WIDE.U32 R4, R15.reuse, R24, R2 ;  /* 0x000000180f047225 */ /* 0x040fe200078e0002 */
[----:B------:R-:W1:Y:S03]  /*5470*/  LDC R16, c[0x0][0x608] ;  /* 0x00018200ff107b82 */ /* 0x000e660000000800 */
[----:B------:R-:W-:Y:S01]  /*5480*/  IMAD R15, R15, R25, R6 ;  /* 0x000000190f0f7224 */ /* 0x000fe200078e0206 */
[----:B------:R-:W-:-:S03]  /*5490*/  I2FP.F32.U32 R6, R28 ;  /* 0x0000001c00067245 */ /* 0x000fc60000201000 */
[----:B------:R-:W-:Y:S01]  /*54a0*/  IMAD.IADD R5, R5, 0x1, R15 ;  /* 0x0000000105057824 */ /* 0x000fe200078e020f */
[----:B------:R-:W2:Y:S01]  /*54b0*/  LDC R30, c[0x0][0x658] ;  /* 0x00019600ff1e7b82 */ /* 0x000ea20000000800 */
[----:B---3--:R-:W-:Y:S01]  /*54c0*/  ISETP.NE.U32.AND P0, PT, R32, RZ, PT ;  /* 0x000000ff2000720c */ /* 0x008fe20003f05070 */
[----:B------:R-:W-:-:S03]  /*54d0*/  IMAD.MOV.U32 R15, RZ, RZ, -0x1 ;  /* 0xffffffffff0f7424 */ /* 0x000fc600078e00ff */
[----:B------:R-:W-:-:S03]  /*54e0*/  ISETP.NE.AND.EX P0, PT, R33, RZ, PT, P0 ;  /* 0x000000ff2100720c */ /* 0x000fc60003f05300 */
[----:B------:R-:W3:Y:S01]  /*54f0*/  LDC R25, c[0x0][0x148] ;  /* 0x00005200ff197b82 */ /* 0x000ee20000000800 */
[-CC-:B0-----:R-:W-:Y:S02]  /*5500*/  SHF.R.U64 R20, R4, R14.reuse, R5.reuse ;  /* 0x0000000e04147219 */ /* 0x181fe40000001205 */
[----:B------:R-:W-:Y:S01]  /*5510*/  SHF.R.U32.HI R5, RZ, R14, R5 ;  /* 0x0000000eff057219 */ /* 0x000fe20000011605 */
[----:B------:R-:W-:-:S04]  /*5520*/  FMUL R14, R6, UR6 ;  /* 0x00000006060e7c20 */ /* 0x000fc80008400000 */
[----:B------:R-:W0:Y:S01]  /*5530*/  LDC R26, c[0x0][0x600] ;  /* 0x00018000ff1a7b82 */ /* 0x000e220000000800 */
[----:B------:R4:W0:Y:S01]  /*5540*/  F2I.U32.TRUNC.NTZ R23, R14 ;  /* 0x0000000e00177305 */ /* 0x000822000020f000 */
[-CC-:B-1----:R-:W-:Y:S02]  /*5550*/  SHF.R.U64 R6, R20, R16.reuse, R5.reuse ;  /* 0x0000001014067219 */ /* 0x182fe40000001205 */
[----:B------:R-:W-:-:S04]  /*5560*/  SHF.R.U32.HI R5, RZ, R16, R5 ;  /* 0x00000010ff057219 */ /* 0x000fc80000011605 */
[----:B------:R-:W1:Y:S01]  /*5570*/  LDC R31, c[0x0][0x648] ;  /* 0x00019200ff1f7b82 */ /* 0x000e620000000800 */
[-CC-:B--2---:R-:W-:Y:S02]  /*5580*/  SHF.R.U64 R24, R6, R30.reuse, R5.reuse ;  /* 0x0000001e06187219 */ /* 0x184fe40000001205 */
[-C--:B------:R-:W-:Y:S02]  /*5590*/  SHF.L.U32 R15, R15, R30.reuse, RZ ;  /* 0x0000001e0f0f7219 */ /* 0x080fe400000006ff */
[-C--:B------:R-:W-:Y:S01]  /*55a0*/  SHF.R.U32.HI R5, RZ, R30.reuse, R5 ;  /* 0x0000001eff057219 */ /* 0x080fe20000011605 */
[----:B------:R-:W-:Y:S01]  /*55b0*/  IMAD.MOV.U32 R4, RZ, RZ, R24 ;  /* 0x000000ffff047224 */ /* 0x000fe200078e0018 */
[----:B------:R-:W-:Y:S01]  /*55c0*/  SHF.L.U32 R30, R17, R30, RZ ;  /* 0x0000001e111e7219 */ /* 0x000fe200000006ff */
[----:B------:R-:W2:Y:S01]  /*55d0*/  LDC R34, c[0x0][0x638] ;  /* 0x00018e00ff227b82 */ /* 0x000ea20000000800 */
[----:B------:R-:W-:-:S07]  /*55e0*/  LOP3.LUT R29, RZ, R15, RZ, 0x33, !PT ;  /* 0x0000000fff1d7212 */ /* 0x000fce00078e33ff */
[----:B------:R-:W0:Y:S01]  /*55f0*/  LDC R35, c[0x0][0x610] ;  /* 0x00018400ff237b82 */ /* 0x000e220000000800 */
        /* <DEDUP_REMOVED lines=11> */
.L_x_105:
[----:B-1----:R-:W-:Y:S01]  /*56b0*/  SHF.R.U64 R4, R4, R31, R5 ;  /* 0x0000001f04047219 */ /* 0x002fe20000001205 */
[----:B0-----:R-:W-:Y:S01]  /*56c0*/  VIADD R17, R26, 0xffffffff ;  /* 0xffffffff1a117836 */ /* 0x001fe20000000000 */
[----:B------:R-:W-:Y:S01]  /*56d0*/  LOP3.LUT R15, R6, R29, RZ, 0xc0, !PT ;  /* 0x0000001d060f7212 */ /* 0x000fe200078ec0ff */
[----:B------:R-:W-:Y:S02]  /*56e0*/  IMAD.MOV R23, RZ, RZ, -R23 ;  /* 0x000000ffff177224 */ /* 0x000fe400078e0a17 */
[----:B------:R-:W-:Y:S02]  /*56f0*/  IMAD.MOV R5, RZ, RZ, -R4 ;  /* 0x000000ffff057224 */ /* 0x000fe400078e0a04 */
[----:B------:R-:W-:Y:S01]  /*5700*/  IMAD R6, R30, R4, R15 ;  /* 0x000000041e067224 */ /* 0x000fe200078e020f */
[----:B------:R-:W-:Y:S01]  /*5710*/  LOP3.LUT R15, R20, R17, RZ, 0xc0, !PT ;  /* 0x00000011140f7212 */ /* 0x000fe200078ec0ff */
[----:B---3--:R-:W-:Y:S02]  /*5720*/  @P4 IMAD R27, R25, R23, R28 ;  /* 0x00000017191b4224 */ /* 0x008fe400078e021c */
[----:B--2---:R-:W-:-:S02]  /*5730*/  IMAD R4, R5, R34, R24 ;  /* 0x0000002205047224 */ /* 0x004fc400078e0218 */
[----:B------:R-:W-:Y:S02]  /*5740*/  IMAD R6, R6, R35, R27 ;  /* 0x0000002306067224 */ /* 0x000fe400078e021b */
[----:B------:R-:W-:Y:S02]  /*5750*/  IMAD R5, R4, R26, R15 ;  /* 0x0000001a04057224 */ /* 0x000fe400078e020f */
[----:B------:R-:W-:-:S03]  /*5760*/  IMAD.MOV.U32 R14, RZ, RZ, 0x1 ;  /* 0x00000001ff0e7424 */ /* 0x000fc600078e00ff */
[----:B------:R-:W-:Y:S02]  /*5770*/  SEL R4, R5, R6, !P4 ;  /* 0x0000000605047207 */ /* 0x000fe40006000000 */
[----:B------:R-:W-:Y:S01]  /*5780*/  SEL R6, R6, R5, !P4 ;  /* 0x0000000506067207 */ /* 0x000fe20006000000 */
[----:B------:R-:W-:-:S07]  /*5790*/  IMAD.MOV.U32 R5, RZ, RZ, R22 ;  /* 0x000000ffff057224 */ /* 0x000fce00078e0016 */
.L_x_103:
[----:B------:R-:W-:Y:S02]  /*57a0*/  LOP3.LUT P0, RZ, R14, 0xff, RZ, 0xc0, !PT ;  /* 0x000000ff0eff7812 */ /* 0x000fe4000780c0ff */
[----:B------:R-:W-:-:S11]  /*57b0*/  LOP3.LUT R87, R87, 0x1, RZ, 0x3c, !PT ;  /* 0x0000000157577812 */ /* 0x000fd600078e3cff */
[----:B------:R-:W-:Y:S05]  /*57c0*/  @P0 BRA `(.L_x_106) ;  /* 0xffffffbc00840947 */ /* 0x000fea000383ffff */
[----:B------:R-:W-:Y:S05]  /*57d0*/  EXIT ;  /* 0x000000000000794d */ /* 0x000fea0003800000 */
.L_x_14:
[----:B------:R-:W-:-:S08]  /*57e0*/  ISETP.NE.AND P0, PT, R20, RZ, PT ;  /* 0x000000ff1400720c */ /* 0x000fd00003f05270 */
[----:B-----5:R-:W0:-:S00]  /*57f0*/  USETMAXREG.DEALLOC.CTAPOOL 0x28 ;  /* 0x00000028000079c8 */ /* 0x020e0000080e0500 */
[----:B------:R-:W-:Y:S05]  /*5800*/  @P0 EXIT ;  /* 0x000000000000094d */ /* 0x000fea0003800000 */
[----:B0-----:R-:W-:Y:S01]  /*5810*/  LOP3.LUT P0, RZ, R16, 0xff, RZ, 0xc0, !PT ;  /* 0x000000ff10ff7812 */ /* 0x001fe2000780c0ff */
[----:B------:R-:W-:Y:S02]  /*5820*/  IMAD.MOV.U32 R12, RZ, RZ, 0x1 ;  /* 0x00000001ff0c7424 */ /* 0x000fe400078e00ff */
[----:B------:R-:W-:-:S10]  /*5830*/  IMAD.MOV.U32 R15, RZ, RZ, RZ ;  /* 0x000000ffff0f7224 */ /* 0x000fd400078e00ff */
[----:B------:R-:W-:Y:S05]  /*5840*/  @!P0 BRA `(.L_x_107) ;  /* 0x0000000c00048947 */ /* 0x000fea0003800000 */
[----:B------:R-:W-:Y:S01]  /*5850*/  LOP3.LUT P0, RZ, R11, 0x1f, RZ, 0xc0, !PT ;  /* 0x0000001f0bff7812 */ /* 0x000fe2000780c0ff */
[----:B------:R-:W-:Y:S01]  /*5860*/  ULDC UR5, c[0x0][0x658] ;  /* 0x0001960000057ab9 */ /* 0x000fe20000000800 */
[----:B------:R-:W-:Y:S01]  /*5870*/  UMOV UR6, 0xffffffff ;  /* 0xffffffff00067882 */ /* 0x000fe20000000000 */
[----:B------:R-:W-:Y:S01]  /*5880*/  BSSY B0, `(.L_x_107) ;  /* 0x00000bd000007945 */ /* 0x000fe20003800000 */
[----:B------:R-:W-:Y:S01]  /*5890*/  USHF.L.U32 UR6, UR6, UR5, URZ ;  /* 0x0000000506067299 */ /* 0x000fe2000800063f */
[C---:B------:R-:W-:Y:S01]  /*58a0*/  ISETP.NE.AND P2, PT, R10.reuse, RZ, PT ;  /* 0x000000ff0a00720c */ /* 0x040fe20003f45270 */
[----:B------:R-:W-:Y:S01]  /*58b0*/  IMAD.MOV.U32 R14, RZ, RZ, 0x1 ;  /* 0x00000001ff0e7424 */ /* 0x000fe200078e00ff */
[----:B------:R-:W-:Y:S01]  /*58c0*/  ISETP.NE.OR P0, PT, R10, RZ, !P0 ;  /* 0x000000ff0a00720c */ /* 0x000fe20004705670 */
[----:B------:R-:W-:Y:S01]  /*58d0*/  IMAD.MOV.U32 R12, RZ, RZ, 0x1 ;  /* 0x00000001ff0c7424 */ /* 0x000fe200078e00ff */
[----:B------:R-:W-:Y:S01]  /*58e0*/  LOP3.LUT R13, R7, 0x2, RZ, 0xfc, !PT ;  /* 0x00000002070d7812 */ /* 0x000fe200078efcff */
[----:B------:R-:W-:Y:S01]  /*58f0*/  IMAD.MOV.U32 R15, RZ, RZ, RZ ;  /* 0x000000ffff0f7224 */ /* 0x000fe200078e00ff */
[----:B------:R-:W-:Y:S01]  /*5900*/  ULDC UR4, c[0x0][0x600] ;  /* 0x0001800000047ab9 */ /* 0x000fe20000000800 */
[----:B------:R-:W-:Y:S01]  /*5910*/  UMOV UR7, 0x1 ;  /* 0x0000000100077882 */ /* 0x000fe20000000000 */
[----:B------:R-:W-:-:S02]  /*5920*/  UIADD3 UR22, UR13, 0x1, URZ ;  /* 0x000000010d167890 */ /* 0x000fc4000fffe03f */
[----:B------:R-:W-:Y:S02]  /*5930*/  UIADD3 UR16, UR4, -0x1, URZ ;  /* 0xffffffff04107890 */ /* 0x000fe4000fffe03f */
[----:B------:R-:W-:Y:S02]  /*5940*/  USHF.L.U32 UR18, UR7, UR5, URZ ;  /* 0x0000000507127299 */ /* 0x000fe4000800063f */
[----:B------:R-:W-:Y:S01]  /*5950*/  ULOP3.LUT UR17, URZ, UR6, URZ, 0x33, !UPT ;  /* 0x000000063f117292 */ /* 0x000fe2000f8e333f */
[----:B------:R-:W-:-:S11]  /*5960*/  ULDC.64 UR20, c[0x0][0x198] ;  /* 0x0000660000147ab9 */ /* 0x000fd60000000a00 */
.L_x_119:
[----:B------:R-:W-:-:S03]  /*5970*/  UMOV UR4, 0xffffffff ;  /* 0xffffffff00047882 */ /* 0x000fc60000000000 */
[----:B------:R-:W-:Y:S05]  /*5980*/  BRA.DIV UR4, `(.L_x_108) ;  /* 0x00000016043c7947 */ /* 0x000fea000b800000 */
[----:B------:R-:W-:-:S13]  /*5990*/  ELECT P1, URZ, PT ;  /* 0x00000000003f782f */ /* 0x000fda0003820000 */
.L_x_142:
[----:B------:R-:W0:Y:S01]  /*59a0*/  LDC R10, c[0x0][0x28c] ;  /* 0x0000a300ff0a7b82 */ /* 0x000e220000000800 */
[----:B------:R-:W-:Y:S01]  /*59b0*/  BSSY B1, `(.L_x_109) ;  /* 0x0000035000017945 */ /* 0x000fe20003800000 */
[----:B0-----:R-:W-:-:S13]  /*59c0*/  ISETP.LT.OR P1, PT, R10, 0x1, !P1 ;  /* 0x000000010a00780c */ /* 0x001fda0004f21670 */
[----:B------:R-:W-:Y:S05]  /*59d0*/  @P1 BRA `(.L_x_110) ;  /* 0x0000000000c81947 */ /* 0x000fea0003800000 */
[----:B------:R-:W-:Y:S02]  /*59e0*/  IMAD.SHL.U32 R16, R4, 0x40, RZ ;  /* 0x0000004004107824 */ /* 0x000fe400078e00ff */
[----:B------:R-:W-:Y:S02]  /*59f0*/  IMAD.SHL.U32 R17, R6, 0x40, RZ ;  /* 0x0000004006117824 */ /* 0x000fe400078e00ff */
[----:B------:R-:W-:Y:S02]  /*5a00*/  IMAD.MOV.U32 R18, RZ, RZ, RZ ;  /* 0x000000ffff127224 */ /* 0x000fe400078e00ff */
[----:B------:R-:W-:Y:S02]  /*5a10*/  IMAD.U32 R20, RZ, RZ, UR22 ;  /* 0x00000016ff147e24 */ /* 0x000fe4000f8e00ff */
[----:B------:R-:W-:Y:S02]  /*5a20*/  IMAD.MOV.U32 R4, RZ, RZ, R12 ;  /* 0x000000ffff047224 */ /* 0x000fe400078e000c */
[----:B------:R-:W-:-:S07]  /*5a30*/  IMAD.MOV.U32 R6, RZ, RZ, R15 ;  /* 0x000000ffff067224 */ /* 0x000fce00078e000f */
.L_x_114:
[----:B------:R-:W0:Y:S01]  /*5a40*/  S2R R11, SR_CgaCtaId ;  /* 0x00000000000b7919 */ /* 0x000e220000008800 */
[----:B------:R-:W-:-:S04]  /*5a50*/  MOV R10, 0x400 ;  /* 0x00000400000a7802 */ /* 0x000fc80000000f00 */
[----:B0-----:R-:W-:Y:S02]  /*5a60*/  LEA R21, R11, R10, 0x18 ;  /* 0x0000000a0b157211 */ /* 0x001fe400078ec0ff */
[----:B------:R-:W-:Y:S01]  /*5a70*/  SHF.L.U32 R10, R4, 0x1f, RZ ;  /* 0x0000001f040a7819 */ /* 0x000fe200000006ff */
[----:B------:R-:W0:Y:S02]  /*5a80*/  @!P2 LDC R11, c[0x0][0x500] ;  /* 0x00014000ff0bab82 */ /* 0x000e240000000800 */
[----:B------:R-:W-:-:S04]  /*5a90*/  IMAD R19, R6, 0x8, R21 ;  /* 0x0000000806137824 */ /* 0x000fc800078e0215 */
[----:B------:R-:W1:Y:S02]  /*5aa0*/  SYNCS.PHASECHK.TRANS64.TRYWAIT P1, [R19+URZ+0x70], R10 ;  /* 0x0000700a130075a7 */ /* 0x000e64000802017f */
[----:B-1----:R-:W-:Y:S05]  /*5ab0*/  @!P1 BRA `(.L_x_111) ;  /* 0x0000001400109947 */ /* 0x002fea0003800000 */
.L_x_143:
[----:B-1----:R-:W-:Y:S01]  /*5ac0*/  PRMT R10, R13, 0x9910, RZ ;  /* 0x000099100d0a7816 */ /* 0x002fe200000000ff */
[----:B0-----:R0:W-:Y:S03]  /*5ad0*/  @!P2 SYNCS.ARRIVE.TRANS64 RZ, [R19+URZ], R11 ;  /* 0x0000000b13ffa9a7 */ /* 0x0011e6000800003f */
[----:B------:R-:W-:-:S13]  /*5ae0*/  ISETP.NE.AND P1, PT, R10, 0x2, PT ;  /* 0x000000020a00780c */ /* 0x000fda0003f25270 */
[----:B0-----:R-:W-:Y:S05]  /*5af0*/  @P1 BRA `(.L_x_112) ;  /* 0x0000000000041947 */ /* 0x001fea0003800000 */
[----:B------:R-:W-:Y:S01]  /*5b00*/  BPT.TRAP 0x1 ;  /* 0x000000040000795c */ /* 0x000fe20000300000 */
.L_x_112:
[----:B------:R-:W-:Y:S05]  /*5b10*/  @P0 BRA `(.L_x_113) ;  /* 0x0000000000040947 */ /* 0x000fea0003800000 */
[----:B------:R-:W-:Y:S01]  /*5b20*/  BPT.TRAP 0x1 ;  /* 0x000000040000795c */ /* 0x000fe20000300000 */
.L_x_113:
[----:B------:R-:W-:Y:S01]  /*5b30*/  IMAD R21, R6, 0x2000, R21 ;  /* 0x0000200006157824 */ /* 0x000fe200078e0215 */
[----:B------:R-:W-:Y:S01]  /*5b40*/  R2UR UR9, R19 ;  /* 0x00000000130972ca */ /* 0x000fe200000e0000 */
[----:B------:R-:W-:Y:S01]  /*5b50*/  VIADD R20, R20, 0xffffffff ;  /* 0xffffffff14147836 */ /* 0x000fe20000000000 */
[----:B------:R-:W-:Y:S01]  /*5b60*/  UIADD3 UR4, UP0, UR20, 0xf0, URZ ;  /* 0x000000f014047890 */ /* 0x000fe2000ff1e03f */
[----:B------:R-:W-:Y:S01]  /*5b70*/  R2UR UR11, R17 ;  /* 0x00000000110b72ca */ /* 0x000fe200000e0000 */
[----:B------:R-:W-:Y:S01]  /*5b80*/  UIADD3 UR24, UP1, UR20, 0x1f0, URZ ;  /* 0x000001f014187890 */ /* 0x000fe2000ff3e03f */
[----:B------:R-:W-:Y:S01]  /*5b90*/  R2UR UR8, R21 ;  /* 0x00000000150872ca */ /* 0x000fe200000e0000 */
[----:B------:R-:W-:Y:S01]  /*5ba0*/  UIADD3.X UR5, URZ, UR21, URZ, UP0, !UPT ;  /* 0x000000153f057290 */ /* 0x000fe200087fe43f */
[----:B------:R-:W-:Y:S01]  /*5bb0*/  R2UR UR10, R18 ;  /* 0x00000000120a72ca */ /* 0x000fe200000e0000 */
[----:B------:R-:W-:Y:S01]  /*5bc0*/  VIADD R6, R6, 0x1 ;  /* 0x0000000106067836 */ /* 0x000fe20000000000 */
[----:B------:R-:W-:Y:S01]  /*5bd0*/  R2UR UR12, R5 ;  /* 0x00000000050c72ca */ /* 0x000fe200000e0000 */
[----:B------:R-:W-:Y:S01]  /*5be0*/  UIADD3.X UR25, URZ, UR21, URZ, UP1, !UPT ;  /* 0x000000153f197290 */ /* 0x000fe20008ffe43f */
[----:B------:R-:W-:Y:S01]  /*5bf0*/  R2UR UR19, R16 ;  /* 0x00000000101372ca */ /* 0x000fe200000e0000 */
[----:B------:R-:W-:Y:S01]  /*5c00*/  UMOV UR6, 0x0 ;  /* 0x0000000000067882 */ /* 0x000fe20000000000 */
[----:B------:R-:W-:Y:S01]  /*5c10*/  ISETP.GT.AND P3, PT, R20, 0x1, PT ;  /* 0x000000011400780c */ /* 0x000fe20003f64270 */
[----:B------:R-:W-:Y:S01]  /*5c20*/  UMOV UR7, 0x10000000 ;  /* 0x1000000000077882 */ /* 0x000fe20000000000 */
[----:B------:R-:W-:Y:S01]  /*5c30*/  ISETP.NE.AND P1, PT, R6, 0xe, PT ;  /* 0x0000000e0600780c */ /* 0x000fe20003f25270 */
[----:B------:R-:W-:-:S02]  /*5c40*/  VIADD R18, R18, 0x80 ;  /* 0x0000008012127836 */ /* 0x000fc40000000000 */
[----:B------:R-:W-:Y:S01]  /*5c50*/  UIADD3 UR14, UR8, 0x200, URZ ;  /* 0x00000200080e7890 */ /* 0x000fe2000fffe03f */
[----:B------:R-:W-:Y:S01]  /*5c60*/  SEL R11, RZ, 0x1, P1 ;  /* 0x00000001ff0b7807 */ /* 0x000fe20000800000 */
[----:B------:R-:W-:Y:S01]  /*5c70*/  UIADD3 UR15, UR8, 0x1c200, URZ ;  /* 0x0001c200080f7890 */ /* 0x000fe2000fffe03f */
[----:B------:R-:W-:Y:S02]  /*5c80*/  SEL R6, R6, RZ, P1 ;  /* 0x000000ff06067207 */ /* 0x000fe40000800000 */
[----:B------:R-:W-:Y:S02]  /*5c90*/  LOP3.LUT R4, R4, R11, RZ, 0x3c, !PT ;  /* 0x0000000b04047212 */ /* 0x000fe400078e3cff */
[----:B------:R-:W-:Y:S02]  /*5ca0*/  UMOV UR8, UR14 ;  /* 0x0000000e00087c82 */ /* 0x000fe40008000000 */
[----:B------:R0:W-:Y:S02]  /*5cb0*/  UTMALDG.3D [UR8], [UR4], desc[UR6] ;  /* 0x00000608040075b4 */ /* 0x0001e40008011000 */
[----:B0-----:R-:W-:Y:S01]  /*5cc0*/  UMOV UR8, UR15 ;  /* 0x0000000f00087c82 */ /* 0x001fe20008000000 */
[----:B------:R-:W-:-:S02]  /*5cd0*/  UMOV UR11, UR19 ;  /* 0x00000013000b7c82 */ /* 0x000fc40008000000 */
[----:B------:R0:W-:Y:S02]  /*5ce0*/  UTMALDG.3D [UR8], [UR24], desc[UR6] ;  /* 0x00000608180075b4 */ /* 0x0001e40008011000 */
[----:B0-----:R-:W-:Y:S05]  /*5cf0*/  @P3 BRA `(.L_x_114) ;  /* 0xfffffffc00503947 */ /* 0x001fea000383ffff */
.L_x_110:
[----:B------:R-:W-:Y:S05]  /*5d00*/  BSYNC B1 ;  /* 0x0000000000017941 */ /* 0x000fea0003800000 */
.L_x_109:
[----:B------:R-:W-:Y:S01]  /*5d10*/  LOP3.LUT P5, RZ, R14, 0xff, RZ, 0xc0, !PT ;  /* 0x000000ff0eff7812 */ /* 0x000fe200078ac0ff */
[----:B------:R-:W-:Y:S01]  /*5d20*/  VIADD R6, R15, UR13 ;  /* 0x0000000d0f067c36 */ /* 0x000fe20008000000 */
[----:B------:R-:W-:Y:S01]  /*5d30*/  ULDC.64 UR4, c[0x0][0x650] ;  /* 0x0001940000047ab9 */ /* 0x000fe20000000a00 */
[----:B------:R-:W-:Y:S01]  /*5d40*/  IMAD.U32 R11, RZ, RZ, UR13 ;  /* 0x0000000dff0b7e24 */ /* 0x000fe2000f8e00ff */
[----:B------:R-:W-:Y:S01]  /*5d50*/  UISETP.GE.U32.AND UP0, UPT, UR13, 0xe, UPT ;  /* 0x0000000e0d00788c */ /* 0x000fe2000bf06070 */
[----:B------:R-:W-:Y:S01]  /*5d60*/  BSSY B1, `(.L_x_115) ;  /* 0x000006c000017945 */ /* 0x000fe20003800000 */
[----:B------:R-:W-:Y:S02]  /*5d70*/  SHF.R.U32.HI R4, RZ, 0x1, R6 ;  /* 0x00000001ff047819 */ /* 0x000fe40000011606 */
[----:B------:R-:W-:Y:S02]  /*5d80*/  ISETP.GT.U32.AND P1, PT, R6, 0xd, PT ;  /* 0x0000000d0600780c */ /* 0x000fe40003f24070 */
[----:B------:R-:W-:-:S02]  /*5d90*/  PLOP3.LUT P3, PT, PT, PT, UP0, 0x80, 0x0 ;  /* 0x000000000000781c */ /* 0x000fc40003f6f008 */
[----:B------:R-:W-:Y:S01]  /*5da0*/  ISETP.LT.U32.AND P1, PT, R11, 0xe, P1 ;  /* 0x0000000e0b00780c */ /* 0x000fe20000f21070 */
[----:B------:R-:W0:Y:S01]  /*5db0*/  @P5 S2R R10, SR_CgaCtaId ;  /* 0x00000000000a5919 */ /* 0x000e220000008800 */
[----:B------:R-:W-:Y:S02]  /*5dc0*/  @P5 MOV R5, 0x400 ;  /* 0x0000040000055802 */ /* 0x000fe40000000f00 */
[----:B------:R-:W-:Y:S02]  /*5dd0*/  PRMT R14, RZ, 0x7610, R14 ;  /* 0x00007610ff0e7816 */ /* 0x000fe4000000000e */
[----:B0-----:R-:W-:Y:S01]  /*5de0*/  @P5 LEA R10, R10, R5, 0x18 ;  /* 0x000000050a0a5211 */ /* 0x001fe200078ec0ff */
[----:B------:R-:W-:-:S03]  /*5df0*/  IMAD.WIDE.U32 R4, R4, -0x6db6db6d, RZ ;  /* 0x9249249304047825 */ /* 0x000fc600078e00ff */
[----:B------:R0:W-:Y:S01]  /*5e00*/  @P5 SYNCS.ARRIVE.TRANS64.A1T0 RZ, [R10+URZ+0x118], RZ ;  /* 0x000118ff0aff59a7 */ /* 0x0001e2000810003f */
[----:B------:R-:W-:Y:S01]  /*5e10*/  IADD3 R2, P5, R2, R8, RZ ;  /* 0x0000000802027210 */ /* 0x000fe20007fbe0ff */
[----:B------:R-:W-:Y:S01]  /*5e20*/  IMAD.MOV.U32 R4, RZ, RZ, -0x1 ;  /* 0xffffffffff047424 */ /* 0x000fe200078e00ff */
[----:B------:R-:W-:Y:S02]  /*5e30*/  SHF.R.U32.HI R11, RZ, 0x2, R5 ;  /* 0x00000002ff0b7819 */ /* 0x000fe40000011605 */
[----:B------:R-:W-:Y:S01]  /*5e40*/  SEL R5, RZ, 0x1, !P1 ;  /* 0x00000001ff057807 */ /* 0x000fe20004800000 */
[----:B------:R-:W-:Y:S01]  /*5e50*/  IMAD.X R3, R3, 0x1, R0, P5 ;  /* 0x0000000103037824 */ /* 0x000fe200028e0600 */
[----:B------:R-:W-:Y:S01]  /*5e60*/  ISETP.GE.U32.AND P1, PT, R2, UR4, PT ;  /* 0x0000000402007c0c */ /* 0x000fe2000bf26070 */
[----:B------:R-:W-:Y:S01]  /*5e70*/  IMAD R15, R11, -0xe, R6 ;  /* 0xfffffff20b0f7824 */ /* 0x000fe200078e0206 */
[----:B------:R-:W-:Y:S01]  /*5e80*/  LOP3.LUT R12, R12, R5, RZ, 0x3c, !PT ;  /* 0x000000050c0c7212 */ /* 0x000fe200078e3cff */
[----:B------:R-:W-:Y:S01]  /*5e90*/  IMAD.MOV.U32 R6, RZ, RZ, -0x1 ;  /* 0xffffffffff067424 */ /* 0x000fe200078e00ff */
[----:B------:R-:W-:Y:S01]  /*5ea0*/  ISETP.GE.U32.AND.EX P1, PT, R3, UR5, PT, P1 ;  /* 0x0000000503007c0c */ /* 0x000fe2000bf26110 */
[----:B------:R-:W-:Y:S01]  /*5eb0*/  IMAD.MOV.U32 R5, RZ, RZ, -0x1 ;  /* 0xffffffffff057424 */ /* 0x000fe200078e00ff */
[----:B------:R-:W-:-:S02]  /*5ec0*/  @P3 LOP3.LUT R12, R12, 0x1, R11, 0x78, !PT ;  /* 0x000000010c0c3812 */ /* 0x000fc400078e780b */
[----:B0-----:R-:W-:-:S09]  /*5ed0*/  PRMT R10, RZ, 0x7610, R10 ;  /* 0x00007610ff0a7816 */ /* 0x001fd2000000000a */
[----:B------:R-:W-:Y:S05]  /*5ee0*/  @P1 BRA `(.L_x_116) ;  /* 0x00000004004c1947 */ /* 0x000fea0003800000 */
[----:B------:R-:W0:Y:S01]  /*5ef0*/  S2R R17, SR_CTAID.X ;  /* 0x0000000000117919 */ /* 0x000e220000002500 */
[----:B------:R-:W-:Y:S01]  /*5f00*/  ULDC.64 UR4, c[0x0][0x628] ;  /* 0x00018a0000047ab9 */ /* 0x000fe20000000a00 */
[----:B------:R-:W1:Y:S01]  /*5f10*/  LDC R18, c[0x0][0x144] ;  /* 0x00005100ff127b82 */ /* 0x000e620000000800 */
[----:B------:R-:W-:Y:S01]  /*5f20*/  ISETP.NE.U32.AND P1, PT, RZ, UR4, PT ;  /* 0x00000004ff007c0c */ /* 0x000fe2000bf25070 */
[----:B------:R-:W2:Y:S01]  /*5f30*/  S2R R6, SR_CTAID.Y ;  /* 0x0000000000067919 */ /* 0x000ea20000002600 */
[----:B------:R-:W-:Y:S01]  /*5f40*/  ULDC UR6, c[0x0][0x150] ;  /* 0x0000540000067ab9 */ /* 0x000fe20000000800 */
[----:B------:R-:W-:Y:S01]  /*5f50*/  ULDC UR7, c[0x0][0x630] ;  /* 0x00018c0000077ab9 */ /* 0x000fe20000000800 */
[----:B------:R-:W-:Y:S01]  /*5f60*/  ISETP.NE.AND.EX P1, PT, RZ, UR5, PT, P1 ;  /* 0x00000005ff007c0c */ /* 0x000fe2000bf25310 */
[----:B------:R-:W-:Y:S01]  /*5f70*/  IMAD.MOV.U32 R4, RZ, RZ, R2 ;  /* 0x000000ffff047224 */ /* 0x000fe200078e0002 */
[----:B0-----:R-:W-:-:S05]  /*5f80*/  I2FP.F32.U32 R5, R17 ;  /* 0x0000001100057245 */ /* 0x001fca0000201000 */
[----:B------:R-:W-:Y:S01]  /*5f90*/  FMUL R20, R5, UR6 ;  /* 0x0000000605147c20 */ /* 0x000fe20008400000 */
[----:B------:R-:W-:-:S05]  /*5fa0*/  IMAD.MOV.U32 R5, RZ, RZ, R3 ;  /* 0x000000ffff057224 */ /* 0x000fca00078e0003 */
[----:B--2---:R-:W-:Y:S05]  /*5fb0*/  @!P1 BRA `(.L_x_117) ;  /* 0x0000000000289947 */ /* 0x004fea0003800000 */
[----:B------:R-:W-:Y:S02]  /*5fc0*/  ULDC UR6, c[0x0][0x634] ;  /* 0x00018d0000067ab9 */ /* 0x000fe40000000800 */
[----:B------:R-:W-:-:S05]  /*5fd0*/  IADD3 R5, P1, R2, UR6, RZ ;  /* 0x0000000602057c10 */ /* 0x000fca000ff3e0ff */
[----:B------:R-:W-:-:S04]  /*5fe0*/  IMAD.X R19, RZ, RZ, R3, P1 ;  /* 0x000000ffff137224 */ /* 0x000fc800008e0603 */
[----:B------:R-:W-:-:S04]  /*5ff0*/  IMAD.WIDE.U32 R10, R19, UR4, RZ ;  /* 0x00000004130a7c25 */ /* 0x000fc8000f8e00ff */
[----:B------:R-:W-:-:S04]  /*6000*/  IMAD.WIDE.U32 R10, P1, R5, UR5, R10 ;  /* 0x00000005050a7c25 */ /* 0x000fc8000f82000a */
[----:B------:R-:W-:-:S04]  /*6010*/  IMAD.WIDE.U32 R4, R5, UR4, RZ ;  /* 0x0000000405047c25 */ /* 0x000fc8000f8e00ff */
[----:B------:R-:W-:Y:S01]  /*6020*/  IMAD.MOV.U32 R4, RZ, RZ, R11 ;  /* 0x000000ffff047224 */ /* 0x000fe200078e000b */
[----:B------:R-:W-:Y:S01]  /*6030*/  IADD3 RZ, P3, R5, R10, RZ ;  /* 0x0000000a05ff7210 */ /* 0x000fe20007f7e0ff */
[----:B------:R-:W-:-:S04]  /*6040*/  IMAD.X R5, RZ, RZ, RZ, P1 ;  /* 0x000000ffff057224 */ /* 0x000fc800008e06ff */
[----:B------:R-:W-:-:S08]  /*6050*/  IMAD.WIDE.U32.X R4, R19, UR5, R4, P3 ;  /* 0x0000000513047c25 */ /* 0x000fd000098e0404 */
.L_x_117:
[--C-:B------:R-:W-:Y:S01]  /*6060*/  SHF.R.U64 R16, R4, UR7, R5.reuse ;  /* 0x0000000704107c19 */ /* 0x100fe20008001205 */
[----:B------:R-:W0:Y:S01]  /*6070*/  F2I.U32.TRUNC.NTZ R20, R20 ;  /* 0x0000001400147305 */ /* 0x000e22000020f000 */
[----:B------:R-:W-:Y:S01]  /*6080*/  SHF.R.U32.HI R4, RZ, UR7, R5 ;  /* 0x00000007ff047c19 */ /* 0x000fe20008011605 */
[----:B------:R-:W-:Y:S01]  /*6090*/  ULDC.64 UR4, c[0x0][0x620] ;  /* 0x0001880000047ab9 */ /* 0x000fe20000000a00 */
[----:B------:R-:W-:Y:S01]  /*60a0*/  IADD3 R11, P1, RZ, -R16, RZ ;  /* 0x80000010ff0b7210 */ /* 0x000fe20007f3e0ff */
[----:B------:R-:W-:Y:S01]  /*60b0*/  ULDC.64 UR6, c[0x0][0x640] ;  /* 0x0001900000067ab9 */ /* 0x000fe20000000a00 */
[----:B------:R-:W2:Y:S03]  /*60c0*/  LDC R21, c[0x0][0x148] ;  /* 0x00005200ff157b82 */ /* 0x000ea60000000800 */
[----:B------:R-:W-:Y:S01]  /*60d0*/  IMAD.X R4, RZ, RZ, ~R4, P1 ;  /* 0x000000ffff047224 */ /* 0x000fe200008e0e04 */
[----:B------:R-:W-:-:S03]  /*60e0*/  ISETP.NE.U32.AND P1, PT, RZ, UR6, PT ;  /* 0x00000006ff007c0c */ /* 0x000fc6000bf25070 */
[----:B------:R-:W-:Y:S01]  /*60f0*/  IMAD R10, R4, UR4, RZ ;  /* 0x00000004040a7c24 */ /* 0x000fe2000f8e02ff */
[----:B------:R-:W-:Y:S01]  /*6100*/  ISETP.NE.AND.EX P1, PT, RZ, UR7, PT, P1 ;  /* 0x00000007ff007c0c */ /* 0x000fe2000bf25310 */
[----:B------:R-:W-:Y:S01]  /*6110*/  IMAD.WIDE.U32 R4, R11, UR4, R2 ;  /* 0x000000040b047c25 */ /* 0x000fe2000f8e0002 */
[----:B------:R-:W-:-:S03]  /*6120*/  ULDC UR4, c[0x0][0x618] ;  /* 0x0001860000047ab9 */ /* 0x000fc60000000800 */
[----:B------:R-:W-:Y:S01]  /*6130*/  IMAD R11, R11, UR5, R10 ;  /* 0x000000050b0b7c24 */ /* 0x000fe2000f8e020a */
[----:B------:R-:W-:Y:S01]  /*6140*/  ULDC UR5, c[0x0][0x154] ;  /* 0x0000550000057ab9 */ /* 0x000fe20000000800 */
[----:B0-----:R-:W-:Y:S02]  /*6150*/  IMAD.MOV R10, RZ, RZ, -R20 ;  /* 0x000000ffff0a7224 */ /* 0x001fe400078e0a14 */
[----:B------:R-:W-:Y:S02]  /*6160*/  IMAD.IADD R5, R5, 0x1, R11 ;  /* 0x0000000105057824 */ /* 0x000fe400078e020b */
[----:B-1----:R-:W-:Y:S01]  /*6170*/  IMAD R17, R18, R10, R17 ;  /* 0x0000000a12117224 */ /* 0x002fe200078e0211 */
[----:B------:R-:W-:Y:S02]  /*6180*/  I2FP.F32.U32 R10, R6 ;  /* 0x00000006000a7245 */ /* 0x000fe40000201000 */
[--C-:B------:R-:W-:Y:S02]  /*6190*/  SHF.R.U64 R18, R4, UR4, R5.reuse ;  /* 0x0000000404127c19 */ /* 0x100fe40008001205 */
[----:B------:R-:W-:Y:S01]  /*61a0*/  SHF.R.U32.HI R5, RZ, UR4, R5 ;  /* 0x00000004ff057c19 */ /* 0x000fe20008011605 */
[----:B------:R-:W-:Y:S01]  /*61b0*/  FMUL R10, R10, UR5 ;  /* 0x000000050a0a7c20 */ /* 0x000fe20008400000 */
[----:B------:R-:W-:-:S02]  /*61c0*/  ULDC UR4, c[0x0][0x608] ;  /* 0x0001820000047ab9 */ /* 0x000fc40000000800 */
[--C-:B------:R-:W-:Y:S01]  /*61d0*/  SHF.R.U64 R20, R18, UR4, R5.reuse ;  /* 0x0000000412147c19 */ /* 0x100fe20008001205 */
[----:B------:R0:W1:Y:S01]  /*61e0*/  F2I.U32.TRUNC.NTZ R22, R10 ;  /* 0x0000000a00167305 */ /* 0x000062000020f000 */
[----:B------:R-:W-:Y:S01]  /*61f0*/  SHF.R.U32.HI R5, RZ, UR4, R5 ;  /* 0x00000004ff057c19 */ /* 0x000fe20008011605 */
[----:B------:R-:W-:-:S03]  /*6200*/  ULDC UR4, c[0x0][0x658] ;  /* 0x0001960000047ab9 */ /* 0x000fc60000000800 */
[--C-:B------:R-:W-:Y:S02]  /*6210*/  SHF.R.U64 R19, R20, UR4, R5.reuse ;  /* 0x0000000414137c19 */ /* 0x100fe40008001205 */
[----:B------:R-:W-:-:S03]  /*6220*/  SHF.R.U32.HI R23, RZ, UR4, R5 ;  /* 0x00000004ff177c19 */ /* 0x000fc60008011605 */
[----:B------:R-:W-:Y:S02]  /*6230*/  IMAD.MOV.U32 R4, RZ, RZ, R19 ;  /* 0x000000ffff047224 */ /* 0x000fe400078e0013 */
[----:B------:R-:W-:Y:S01]  /*6240*/  IMAD.MOV.U32 R5, RZ, RZ, R23 ;  /* 0x000000ffff057224 */ /* 0x000fe200078e0017 */
[----:B0-----:R-:W-:Y:S06]  /*6250*/  @!P1 BRA `(.L_x_118) ;  /* 0x0000000000289947 */ /* 0x001fec0003800000 */
        /* <DEDUP_REMOVED lines=10> */
.L_x_118:
[----:B------:R-:W-:Y:S01]  /*6300*/  ULDC UR4, c[0x0][0x648] ;  /* 0x0001920000047ab9 */ /* 0x000fe20000000800 */
[----:B-1----:R-:W-:Y:S01]  /*6310*/  IMAD.MOV R22, RZ, RZ, -R22 ;  /* 0x000000ffff167224 */ /* 0x002fe200078e0a16 */
[----:B------:R-:W-:Y:S01]  /*6320*/  SHF.R.U64 R5, R4, UR4, R5 ;  /* 0x0000000404057c19 */ /* 0x000fe20008001205 */
[----:B------:R-:W-:Y:S01]  /*6330*/  ULDC UR4, c[0x0][0x638] ;  /* 0x00018e0000047ab9 */ /* 0x000fe20000000800 */
[----:B------:R-:W-:Y:S01]  /*6340*/  LOP3.LUT R4, R20, UR17, RZ, 0xc0, !PT ;  /* 0x0000001114047c12 */ /* 0x000fe2000f8ec0ff */
[----:B--2---:R-:W-:Y:S01]  /*6350*/  @P4 IMAD R17, R21, R22, R6 ;  /* 0x0000001615114224 */ /* 0x004fe200078e0206 */
[----:B------:R-:W-:Y:S01]  /*6360*/  LOP3.LUT R18, R18, UR16, RZ, 0xc0, !PT ;  /* 0x0000001012127c12 */ /* 0x000fe2000f8ec0ff */
[----:B------:R-:W-:Y:S01]  /*6370*/  IMAD.MOV R6, RZ, RZ, -R5 ;  /* 0x000000ffff067224 */ /* 0x000fe200078e0a05 */
[----:B------:R-:W-:Y:S01]  /*6380*/  ULDC UR5, c[0x0][0x610] ;  /* 0x0001840000057ab9 */ /* 0x000fe20000000800 */
[----:B------:R-:W-:Y:S02]  /*6390*/  IMAD R4, R5, UR18, R4 ;  /* 0x0000001205047c24 */ /* 0x000fe4000f8e0204 */
[----:B------:R-:W-:Y:S01]  /*63a0*/  IMAD R19, R6, UR4, R19 ;  /* 0x0000000406137c24 */ /* 0x000fe2000f8e0213 */
[----:B------:R-:W-:Y:S01]  /*63b0*/  ULDC UR4, c[0x0][0x600] ;  /* 0x0001800000047ab9 */ /* 0x000fe20000000800 */
[----:B------:R-:W-:-:S02]  /*63c0*/  IMAD R17, R4, UR5, R17 ;  /* 0x0000000504117c24 */ /* 0x000fc4000f8e0211 */
[----:B------:R-:W-:Y:S02]  /*63d0*/  IMAD R6, R19, UR4, R18 ;  /* 0x0000000413067c24 */ /* 0x000fe4000f8e0212 */
[----:B------:R-:W-:Y:S02]  /*63e0*/  IMAD.MOV.U32 R10, RZ, RZ, 0x1 ;  /* 0x00000001ff0a7424 */ /* 0x000fe400078e00ff */
[----:B------:R-:W-:Y:S01]  /*63f0*/  IMAD.MOV.U32 R5, RZ, RZ, R16 ;  /* 0x000000ffff057224 */ /* 0x000fe200078e0010 */
[----:B------:R-:W-:Y:S02]  /*6400*/  SEL R4, R6, R17, !P4 ;  /* 0x0000001106047207 */ /* 0x000fe40006000000 */
[----:B------:R-:W-:-:S07]  /*6410*/  SEL R6, R17, R6, !P4 ;  /* 0x0000000611067207 */ /* 0x000fce0006000000 */
.L_x_116:
[----:B------:R-:W-:Y:S05]  /*6420*/  BSYNC B1 ;  /* 0x0000000000017941 */ /* 0x000fea0003800000 */
.L_x_115:
[----:B------:R-:W-:-:S13]  /*6430*/  LOP3.LUT P1, RZ, R10, 0xff, RZ, 0xc0, !PT ;  /* 0x000000ff0aff7812 */ /* 0x000fda000782c0ff */
[----:B------:R-:W-:Y:S05]  /*6440*/  @P1 BRA `(.L_x_119) ;  /* 0xfffffff400481947 */ /* 0x000fea000383ffff */
[----:B------:R-:W-:Y:S05]  /*6450*/  BSYNC B0 ;  /* 0x0000000000007941 */ /* 0x000fea0003800000 */
.L_x_107:
[----:B------:R-:W-:-:S03]  /*6460*/  UMOV UR4, 0xffffffff ;  /* 0xffffffff00047882 */ /* 0x000fc60000000000 */
[----:B------:R-:W-:Y:S05]  /*6470*/  BRA.DIV UR4, `(.L_x_120) ;  /* 0x0000000a04b47947 */ /* 0x000fea000b800000 */
[----:B------:R-:W-:-:S13]  /*6480*/  ELECT P0, URZ, PT ;  /* 0x00000000003f782f */ /* 0x000fda0003800000 */
.L_x_146:
[----:B------:R-:W-:Y:S04]  /*6490*/  BSSY B0, `(.L_x_121) ;  /* 0x0000085000007945 */ /* 0x000fe80003800000 */
[----:B------:R-:W-:Y:S05]  /*64a0*/  @!P0 BRA `(.L_x_122) ;  /* 0x00000008000c8947 */ /* 0x000fea0003800000 */
[----:B------:R-:W-:-:S04]  /*64b0*/  LOP3.LUT R7, R7, 0x2, RZ, 0xfc, !PT ;  /* 0x0000000207077812 */ /* 0x000fc800078efcff */
[----:B------:R-:W-:-:S13]  /*64c0*/  ISETP.NE.AND P0, PT, R7, 0x3, PT ;  /* 0x000000030700780c */ /* 0x000fda0003f05270 */
[----:B------:R-:W-:Y:S05]  /*64d0*/  @!P0 BRA `(.L_x_123) ;  /* 0x0000000000048947 */ /* 0x000fea0003800000 */
[----:B------:R-:W-:Y:S01]  /*64e0*/  BPT.TRAP 0x1 ;  /* 0x000000040000795c */ /* 0x000fe20000300000 */
.L_x_123:
[----:B------:R-:W0:Y:S01]  /*64f0*/  S2R R3, SR_CgaCtaId ;  /* 0x0000000000037919 */ /* 0x000e220000008800 */
[----:B------:R-:W-:Y:S02]  /*6500*/  MOV R0, 0x400 ;  /* 0x0000040000007802 */ /* 0x000fe40000000f00 */
[----:B------:R-:W-:Y:S02]  /*6510*/  SHF.L.U32 R2, R12, 0x1f, RZ ;  /* 0x0000001f0c027819 */ /* 0x000fe400000006ff */
[----:B0-----:R-:W-:-:S05]  /*6520*/  LEA R0, R3, R0, 0x18 ;  /* 0x0000000003007211 */ /* 0x001fca00078ec0ff */
[----:B------:R-:W-:-:S04]  /*6530*/  VIADD R0, R0, 0x70 ;  /* 0x0000007000007836 */ /* 0x000fc80000000000 */
[C---:B------:R-:W-:Y:S02]  /*6540*/  IMAD R5, R15.reuse, 0x8, R0 ;  /* 0x000000080f057824 */ /* 0x040fe400078e0200 */
[----:B------:R-:W-:Y:S02]  /*6550*/  VIADD R15, R15, 0x1 ;  /* 0x000000010f0f7836 */ /* 0x000fe40000000000 */
[----:B------:R-:W0:Y:S03]  /*6560*/  SYNCS.PHASECHK.TRANS64.TRYWAIT P0, [R5+URZ], R2 ;  /* 0x00000002050075a7 */ /* 0x000e26000800017f */
[----:B------:R-:W-:-:S04]  /*6570*/  ISETP.NE.AND P1, PT, R15, 0xe, PT ;  /* 0x0000000e0f00780c */ /* 0x000fc80003f25270 */
[----:B------:R-:W-:Y:S02]  /*6580*/  SEL R3, RZ, 0x1, P1 ;  /* 0x00000001ff037807 */ /* 0x000fe40000800000 */
[----:B------:R-:W-:Y:S02]  /*6590*/  SEL R15, R15, RZ, P1 ;  /* 0x000000ff0f0f7207 */ /* 0x000fe40000800000 */
[----:B------:R-:W-:-:S03]  /*65a0*/  LOP3.LUT R12, R12, R3, RZ, 0x3c, !PT ;  /* 0x000000030c0c7212 */ /* 0x000fc600078e3cff */
[----:B------:R-:W-:Y:S01]  /*65b0*/  IMAD R7, R15, 0x8, R0 ;  /* 0x000000080f077824 */ /* 0x000fe200078e0200 */
[----:B------:R-:W-:Y:S01]  /*65c0*/  SHF.L.U32 R4, R12, 0x1f, RZ ;  /* 0x0000001f0c047819 */ /* 0x000fe200000006ff */
[----:B0-----:R-:W-:Y:S06]  /*65d0*/  @!P0 BRA `(.L_x_124) ;  /* 0x0000000800808947 */ /* 0x001fec0003800000 */
.L_x_147:
[----:B------:R-:W1:Y:S01]  /*65e0*/  SYNCS.PHASECHK.TRANS64.TRYWAIT P0, [R7+URZ], R4 ;  /* 0x00000004070075a7 */ /* 0x000e62000800017f */
[----:B0-----:R-:W-:-:S05]  /*65f0*/  VIADD R2, R15, 0x1 ;  /* 0x000000010f027836 */ /* 0x001fca0000000000 */
[----:B------:R-:W-:-:S04]  /*6600*/  ISETP.NE.AND P1, PT, R2, 0xe, PT ;  /* 0x0000000e0200780c */ /* 0x000fc80003f25270 */
[----:B------:R-:W-:Y:S02]  /*6610*/  SEL R3, RZ, 0x1, P1 ;  /* 0x00000001ff037807 */ /* 0x000fe40000800000 */
[----:B------:R-:W-:Y:S02]  /*6620*/  SEL R9, R2, RZ, P1 ;  /* 0x000000ff02097207 */ /* 0x000fe40000800000 */
[----:B------:R-:W-:-:S03]  /*6630*/  LOP3.LUT R12, R12, R3, RZ, 0x3c, !PT ;  /* 0x000000030c0c7212 */ /* 0x000fc600078e3cff */
[----:B------:R-:W-:Y:S01]  /*6640*/  IMAD R6, R9, 0x8, R0 ;  /* 0x0000000809067824 */ /* 0x000fe200078e0200 */
[----:B------:R-:W-:Y:S01]  /*6650*/  SHF.L.U32 R5, R12, 0x1f, RZ ;  /* 0x0000001f0c057819 */ /* 0x000fe200000006ff */
[----:B-1----:R-:W-:Y:S06]  /*6660*/  @!P0 BRA `(.L_x_125) ;  /* 0x0000000800708947 */ /* 0x002fec0003800000 */
.L_x_148:
[----:B------:R-:W1:Y:S01]  /*6670*/  SYNCS.PHASECHK.TRANS64.TRYWAIT P0, [R6+URZ], R5 ;  /* 0x00000005060075a7 */ /* 0x000e62000800017f */
[----:B------:R-:W-:-:S05]  /*6680*/  VIADD R2, R9, 0x1 ;  /* 0x0000000109027836 */ /* 0x000fca0000000000 */
[----:B------:R-:W-:-:S04]  /*6690*/  ISETP.NE.AND P1, PT, R2, 0xe, PT ;  /* 0x0000000e0200780c */ /* 0x000fc80003f25270 */
[----:B------:R-:W-:Y:S02]  /*66a0*/  SEL R3, RZ, 0x1, P1 ;  /* 0x00000001ff037807 */ /* 0x000fe40000800000 */
[----:B0-----:R-:W-:Y:S02]  /*66b0*/  SEL R7, R2, RZ, P1 ;  /* 0x000000ff02077207 */ /* 0x001fe40000800000 */
[----:B------:R-:W-:-:S03]  /*66c0*/  LOP3.LUT R12, R12, R3, RZ, 0x3c, !PT ;  /* 0x000000030c0c7212 */ /* 0x000fc600078e3cff */
[----:B------:R-:W-:Y:S01]  /*66d0*/  IMAD R9, R7, 0x8, R0 ;  /* 0x0000000807097824 */ /* 0x000fe200078e0200 */
[----:B------:R-:W-:Y:S01]  /*66e0*/  SHF.L.U32 R4, R12, 0x1f, RZ ;  /* 0x0000001f0c047819 */ /* 0x000fe200000006ff */
[----:B-1----:R-:W-:Y:S06]  /*66f0*/  @!P0 BRA `(.L_x_126) ;  /* 0x0000000800608947 */ /* 0x002fec0003800000 */
.L_x_149:
[----:B------:R-:W1:Y:S01]  /*6700*/  SYNCS.PHASECHK.TRANS64.TRYWAIT P0, [R9+URZ], R4 ;  /* 0x00000004090075a7 */ /* 0x000e62000800017f */
[----:B------:R-:W-:-:S05]  /*6710*/  VIADD R2, R7, 0x1 ;  /* 0x0000000107027836 */ /* 0x000fca0000000000 */
[----:B------:R-:W-:-:S04]  /*6720*/  ISETP.NE.AND P1, PT, R2, 0xe, PT ;  /* 0x0000000e0200780c */ /* 0x000fc80003f25270 */
[----:B------:R-:W-:Y:S02]  /*6730*/  SEL R3, RZ, 0x1, P1 ;  /* 0x00000001ff037807 */ /* 0x000fe40000800000 */
[----:B------:R-:W-:Y:S02]  /*6740*/  SEL R7, R2, RZ, P1 ;  /* 0x000000ff02077207 */ /* 0x000fe40000800000 */
[----:B------:R-:W-:-:S03]  /*6750*/  LOP3.LUT R12, R12, R3, RZ, 0x3c, !PT ;  /* 0x000000030c0c7212 */ /* 0x000fc600078e3cff */
[----:B0-----:R-:W-:Y:S01]  /*6760*/  IMAD R6, R7, 0x8, R0 ;  /* 0x0000000807067824 */ /* 0x001fe200078e0200 */
[----:B------:R-:W-:Y:S01]  /*6770*/  SHF.L.U32 R5, R12, 0x1f, RZ ;  /* 0x0000001f0c057819 */ /* 0x000fe200000006ff */
[----:B-1----:R-:W-:Y:S06]  /*6780*/  @!P0 BRA `(.L_x_127) ;  /* 0x0000000800508947 */ /* 0x002fec0003800000 */
.L_x_150:
        /* <DEDUP_REMOVED lines=9> */
.L_x_151:
        /* <DEDUP_REMOVED lines=9> */
.L_x_152:
        /* <DEDUP_REMOVED lines=9> */
.L_x_153:
        /* <DEDUP_REMOVED lines=9> */
.L_x_154:
        /* <DEDUP_REMOVED lines=9> */
.L_x_155:
        /* <DEDUP_REMOVED lines=9> */
.L_x_156:
        /* <DEDUP_REMOVED lines=9> */
.L_x_157:
        /* <DEDUP_REMOVED lines=9> */
.L_x_158:
[----:B------:R-:W1:Y:S01]  /*6c10*/  SYNCS.PHASECHK.TRANS64.TRYWAIT P0, [R6+URZ], R5 ;  /* 0x00000005060075a7 */ /* 0x000e62000800017f */
[----:B------:R-:W-:-:S05]  /*6c20*/  VIADD R2, R7, 0x1 ;  /* 0x0000000107027836 */ /* 0x000fca0000000000 */
[----:B------:R-:W-:-:S04]  /*6c30*/  ISETP.NE.AND P1, PT, R2, 0xe, PT ;  /* 0x0000000e0200780c */ /* 0x000fc80003f25270 */
[----:B0-----:R-:W-:Y:S02]  /*6c40*/  SEL R4, RZ, 0x1, P1 ;  /* 0x00000001ff047807 */ /* 0x001fe40000800000 */
[----:B------:R-:W-:Y:S02]  /*6c50*/  SEL R3, R2, RZ, P1 ;  /* 0x000000ff02037207 */ /* 0x000fe40000800000 */
[----:B------:R-:W-:Y:S01]  /*6c60*/  LOP3.LUT R4, R11, R4, RZ, 0x3c, !PT ;  /* 0x000000040b047212 */ /* 0x000fe200078e3cff */
[----:B-1----:R-:W-:Y:S06]  /*6c70*/  @!P0 BRA `(.L_x_136) ;  /* 0x0000000400c88947 */ /* 0x002fec0003800000 */
.L_x_159:
[----:B------:R-:W-:Y:S01]  /*6c80*/  IMAD R3, R3, 0x8, R0 ;  /* 0x0000000803037824 */ /* 0x000fe200078e0200 */
[----:B------:R-:W-:-:S07]  /*6c90*/  SHF.L.U32 R0, R4, 0x1f, RZ ;  /* 0x0000001f04007819 */ /* 0x000fce00000006ff */
.L_x_137:
[----:B-1----:R1:W2:Y:S02]  /*6ca0*/  SYNCS.PHASECHK.TRANS64.TRYWAIT P0, [R3+URZ], R0 ;  /* 0x00000000030075a7 */ /* 0x0022a4000800017f */
[----:B--2---:R-:W-:Y:S05]  /*6cb0*/  @!P0 NANOSLEEP.SYNCS 0x989680 ;  /* 0x009896800000895d */ /* 0x004fea0003900000 */
[----:B------:R-:W2:Y:S02]  /*6cc0*/  @!P0 SYNCS.PHASECHK.TRANS64 P0, [R3+URZ], R0 ;  /* 0x00000000030085a7 */ /* 0x000ea4000800007f */
[----:B--2---:R-:W-:Y:S05]  /*6cd0*/  @!P0 BRA `(.L_x_137) ;  /* 0xfffffffc00f08947 */ /* 0x004fea000383ffff */
.L_x_122:
[----:B------:R-:W-:Y:S05]  /*6ce0*/  BSYNC B0 ;  /* 0x0000000000007941 */ /* 0x000fea0003800000 */
.L_x_121:
[----:B------:R-:W-:Y:S05]  /*6cf0*/  EXIT ;  /* 0x000000000000794d */ /* 0x000fea0003800000 */
.L_x_16:
[----:B0-----:R-:W-:-:S04]  /*6d00*/  IMAD.U32 R15, RZ, RZ, UR11 ;  /* 0x0000000bff0f7e24 */ /* 0x001fc8000f8e00ff */
[----:B------:R0:W1:Y:S03]  /*6d10*/  SYNCS.PHASECHK.TRANS64.TRYWAIT P0, [R15+URZ+-0x8], R14 ;  /* 0xfffff80e0f0075a7 */ /* 0x000066000800017f */
[----:B-1----:R-:W-:Y:S05]  /*6d20*/  @!P0 NANOSLEEP.SYNCS 0x989680 ;  /* 0x009896800000895d */ /* 0x002fea0003900000 */
[----:B------:R-:W1:Y:S02]  /*6d30*/  @!P0 SYNCS.PHASECHK.TRANS64 P0, [R15+URZ+-0x8], R14 ;  /* 0xfffff80e0f0085a7 */ /* 0x000e64000800007f */
[----:B-1----:R-:W-:Y:S05]  /*6d40*/  @!P0 BRA `(.L_x_16) ;  /* 0xfffffffc00ec8947 */ /* 0x002fea000383ffff */
[----:B------:R-:W-:Y:S05]  /*6d50*/  BRA `(.L_x_138) ;  /* 0xffffffa8003c7947 */ /* 0x000fea000383ffff */
.L_x_21:
[----:B-1----:R-:W-:-:S04]  /*6d60*/  IMAD.U32 R15, RZ, RZ, UR6 ;  /* 0x00000006ff0f7e24 */ /* 0x002fc8000f8e00ff */
[----:B------:R1:W2:Y:S03]  /*6d70*/  SYNCS.PHASECHK.TRANS64.TRYWAIT P0, [R15+URZ], R14 ;  /* 0x0000000e0f0075a7 */ /* 0x0002a6000800017f */
[----:B--2---:R-:W-:Y:S05]  /*6d80*/  @!P0 NANOSLEEP.SYNCS 0x989680 ;  /* 0x009896800000895d */ /* 0x004fea0003900000 */
[----:B------:R-:W2:Y:S02]  /*6d90*/  @!P0 SYNCS.PHASECHK.TRANS64 P0, [R15+URZ], R14 ;  /* 0x0000000e0f0085a7 */ /* 0x000ea4000800007f */
[----:B--2---:R-:W-:Y:S05]  /*6da0*/  @!P0 BRA `(.L_x_21) ;  /* 0xfffffffc00ec8947 */ /* 0x004fea000383ffff */
[----:B------:R-:W-:Y:S05]  /*6db0*/  BRA `(.L_x_20) ;  /* 0xffffffa800e47947 */ /* 0x000fea000383ffff */
.L_x_27:
[----:B-1----:R-:W-:-:S04]  /*6dc0*/  IMAD.U32 R16, RZ, RZ, UR16 ;  /* 0x00000010ff107e24 */ /* 0x002fc8000f8e00ff */
[----:B------:R1:W2:Y:S03]  /*6dd0*/  SYNCS.PHASECHK.TRANS64.TRYWAIT P0, [R16+URZ], R15 ;  /* 0x0000000f100075a7 */ /* 0x0002a6000800017f */
[----:B--2---:R-:W-:Y:S05]  /*6de0*/  @!P0 NANOSLEEP.SYNCS 0x989680 ;  /* 0x009896800000895d */ /* 0x004fea0003900000 */
[----:B------:R-:W2:Y:S02]  /*6df0*/  @!P0 SYNCS.PHASECHK.TRANS64 P0, [R16+URZ], R15 ;  /* 0x0000000f100085a7 */ /* 0x000ea4000800007f */
[----:B--2---:R-:W-:Y:S05]  /*6e00*/  @!P0 BRA `(.L_x_27) ;  /* 0xfffffffc00ec8947 */ /* 0x004fea000383ffff */
[----:B------:R-:W-:Y:S05]  /*6e10*/  BRA `(.L_x_26) ;  /* 0xffffffb000687947 */ /* 0x000fea000383ffff */
.L_x_35:
[----:B0-----:R-:W-:-:S04]  /*6e20*/  IMAD.U32 R15, RZ, RZ, UR11 ;  /* 0x0000000bff0f7e24 */ /* 0x001fc8000f8e00ff */
[----:B------:R0:W1:Y:S03]  /*6e30*/  SYNCS.PHASECHK.TRANS64.TRYWAIT P0, [R15+URZ+0x8], R14 ;  /* 0x0000080e0f0075a7 */ /* 0x000066000800017f */
[----:B-1----:R-:W-:Y:S05]  /*6e40*/  @!P0 NANOSLEEP.SYNCS 0x989680 ;  /* 0x009896800000895d */ /* 0x002fea0003900000 */
[----:B------:R-:W1:Y:S02]  /*6e50*/  @!P0 SYNCS.PHASECHK.TRANS64 P0, [R15+URZ+0x8], R14 ;  /* 0x0000080e0f0085a7 */ /* 0x000e64000800007f */
[----:B-1----:R-:W-:Y:S05]  /*6e60*/  @!P0 BRA `(.L_x_35) ;  /* 0xfffffffc00ec8947 */ /* 0x002fea000383ffff */
[----:B------:R-:W-:Y:S05]  /*6e70*/  BRA `(.L_x_139) ;  /* 0xffffffb800d87947 */ /* 0x000fea000383ffff */
.L_x_108:
[----:B------:R-:W-:Y:S01]  /*6e80*/  BSSY B1, `(.L_x_140) ;  /* 0x0000006000017945 */ /* 0x000fe20003800000 */
[----:B------:R-:W-:-:S07]  /*6e90*/  IMAD.MOV.U32 R10, RZ, RZ, -0x1 ;  /* 0xffffffffff0a7424 */ /* 0x000fce00078e00ff */
[----:B------:R-:W-:Y:S05]  /*6ea0*/  WARPSYNC.COLLECTIVE R10, `(.L_x_141) ;  /* 0x000000000a0c7348 */ /* 0x000fea0003c00000 */
[----:B------:R-:W-:Y:S02]  /*6eb0*/  ELECT P1, UR62, PT ;  /* 0x00000000003e782f */ /* 0x000fe40003820000 */
[----:B------:R-:W-:Y:S01]  /*6ec0*/  MOV R10, UR62 ;  /* 0x0000003e000a7c02 */ /* 0x000fe20008000f00 */
[----:B------:R-:W-:Y:S10]  /*6ed0*/  ENDCOLLECTIVE ;  /* 0x000000000000791b */ /* 0x000ff40003800000 */
.L_x_141:
[----:B------:R-:W-:Y:S05]  /*6ee0*/  BSYNC B1 ;  /* 0x0000000000017941 */ /* 0x000fea0003800000 */
.L_x_140:
[----:B------:R-:W-:Y:S05]  /*6ef0*/  BRA `(.L_x_142) ;  /* 0xffffffe800a87947 */ /* 0x000fea000383ffff */
.L_x_111:
[----:B-1----:R1:W2:Y:S02]  /*6f00*/  SYNCS.PHASECHK.TRANS64.TRYWAIT P1, [R19+URZ+0x70], R10 ;  /* 0x0000700a130075a7 */ /* 0x0022a4000802017f */
[----:B--2---:R-:W-:Y:S05]  /*6f10*/  @!P1 NANOSLEEP.SYNCS 0x989680 ;  /* 0x009896800000995d */ /* 0x004fea0003900000 */
[----:B------:R-:W2:Y:S02]  /*6f20*/  @!P1 SYNCS.PHASECHK.TRANS64 P1, [R19+URZ+0x70], R10 ;  /* 0x0000700a130095a7 */ /* 0x000ea4000802007f */
[----:B--2---:R-:W-:Y:S05]  /*6f30*/  @!P1 BRA `(.L_x_111) ;  /* 0xfffffffc00f09947 */ /* 0x004fea000383ffff */
[----:B------:R-:W-:Y:S05]  /*6f40*/  BRA `(.L_x_143) ;  /* 0xffffffe800dc7947 */ /* 0x000fea000383ffff */
.L_x_120:
[----:B------:R-:W-:Y:S01]  /*6f50*/  BSSY B0, `(.L_x_144) ;  /* 0x0000006000007945 */ /* 0x000fe20003800000 */
[----:B------:R-:W-:-:S07]  /*6f60*/  IMAD.MOV.U32 R10, RZ, RZ, -0x1 ;  /* 0xffffffffff0a7424 */ /* 0x000fce00078e00ff */
[----:B------:R-:W-:Y:S05]  /*6f70*/  WARPSYNC.COLLECTIVE R10, `(.L_x_145) ;  /* 0x000000000a0c7348 */ /* 0x000fea0003c00000 */
[----:B------:R-:W-:Y:S02]  /*6f80*/  ELECT P1, UR62, PT ;  /* 0x00000000003e782f */ /* 0x000fe40003820000 */
[----:B------:R-:W-:Y:S01]  /*6f90*/  MOV R10, UR62 ;  /* 0x0000003e000a7c02 */ /* 0x000fe20008000f00 */
[----:B------:R-:W-:Y:S10]  /*6fa0*/  ENDCOLLECTIVE ;  /* 0x000000000000791b */ /* 0x000ff40003800000 */
.L_x_145:
[----:B------:R-:W-:Y:S05]  /*6fb0*/  BSYNC B0 ;  /* 0x0000000000007941 */ /* 0x000fea0003800000 */
.L_x_144:
[----:B------:R-:W-:Y:S01]  /*6fc0*/  PLOP3.LUT P0, PT, P1, PT, PT, 0x80, 0x0 ;  /* 0x000000000000781c */ /* 0x000fe20000f0f070 */
[----:B------:R-:W-:-:S12]  /*6fd0*/  BRA `(.L_x_146) ;  /* 0xfffffff4002c7947 */ /* 0x000fd8000383ffff */
.L_x_124:
[----:B0-----:R0:W1:Y:S02]  /*6fe0*/  SYNCS.PHASECHK.TRANS64.TRYWAIT P0, [R5+URZ], R2 ;  /* 0x00000002050075a7 */ /* 0x001064000800017f */
[----:B-1----:R-:W-:Y:S05]  /*6ff0*/  @!P0 NANOSLEEP.SYNCS 0x989680 ;  /* 0x009896800000895d */ /* 0x002fea0003900000 */
[----:B------:R-:W1:Y:S02]  /*7000*/  @!P0 SYNCS.PHASECHK.TRANS64 P0, [R5+URZ], R2 ;  /* 0x00000002050085a7 */ /* 0x000e64000800007f */
[----:B-1----:R-:W-:Y:S05]  /*7010*/  @!P0 BRA `(.L_x_124) ;  /* 0xfffffffc00f08947 */ /* 0x002fea000383ffff */
[----:B------:R-:W-:Y:S05]  /*7020*/  BRA `(.L_x_147) ;  /* 0xfffffff4006c7947 */ /* 0x000fea000383ffff */
.L_x_125:
[----:B0-----:R0:W1:Y:S02]  /*7030*/  SYNCS.PHASECHK.TRANS64.TRYWAIT P0, [R7+URZ], R4 ;  /* 0x00000004070075a7 */ /* 0x001064000800017f */
[----:B-1----:R-:W-:Y:S05]  /*7040*/  @!P0 NANOSLEEP.SYNCS 0x989680 ;  /* 0x009896800000895d */ /* 0x002fea0003900000 */
[----:B------:R-:W1:Y:S02]  /*7050*/  @!P0 SYNCS.PHASECHK.TRANS64 P0, [R7+URZ], R4 ;  /* 0x00000004070085a7 */ /* 0x000e64000800007f */
[----:B-1----:R-:W-:Y:S05]  /*7060*/  @!P0 BRA `(.L_x_125) ;  /* 0xfffffffc00f08947 */ /* 0x002fea000383ffff */
[----:B------:R-:W-:Y:S05]  /*7070*/  BRA `(.L_x_148) ;  /* 0xfffffff4007c7947 */ /* 0x000fea000383ffff */
.L_x_126:
[----:B0-----:R0:W1:Y:S02]  /*7080*/  SYNCS.PHASECHK.TRANS64.TRYWAIT P0, [R6+URZ], R5 ;  /* 0x00000005060075a7 */ /* 0x001064000800017f */
[----:B-1----:R-:W-:Y:S05]  /*7090*/  @!P0 NANOSLEEP.SYNCS 0x989680 ;  /* 0x009896800000895d */ /* 0x002fea0003900000 */
[----:B------:R-:W1:Y:S02]  /*70a0*/  @!P0 SYNCS.PHASECHK.TRANS64 P0, [R6+URZ], R5 ;  /* 0x00000005060085a7 */ /* 0x000e64000800007f */
[----:B-1----:R-:W-:Y:S05]  /*70b0*/  @!P0 BRA `(.L_x_126) ;  /* 0xfffffffc00f08947 */ /* 0x002fea000383ffff */
[----:B------:R-:W-:Y:S05]  /*70c0*/  BRA `(.L_x_149) ;  /* 0xfffffff4008c7947 */ /* 0x000fea000383ffff */
.L_x_127:
[----:B0-----:R0:W1:Y:S02]  /*70d0*/  SYNCS.PHASECHK.TRANS64.TRYWAIT P0, [R9+URZ], R4 ;  /* 0x00000004090075a7 */ /* 0x001064000800017f */
[----:B-1----:R-:W-:Y:S05]  /*70e0*/  @!P0 NANOSLEEP.SYNCS 0x989680 ;  /* 0x009896800000895d */ /* 0x002fea0003900000 */
[----:B------:R-:W1:Y:S02]  /*70f0*/  @!P0 SYNCS.PHASECHK.TRANS64 P0, [R9+URZ], R4 ;  /* 0x00000004090085a7 */ /* 0x000e64000800007f */
[----:B-1----:R-:W-:Y:S05]  /*7100*/  @!P0 BRA `(.L_x_127) ;  /* 0xfffffffc00f08947 */ /* 0x002fea000383ffff */
[----:B------:R-:W-:Y:S05]  /*7110*/  BRA `(.L_x_150) ;  /* 0xfffffff4009c7947 */ /* 0x000fea000383ffff */
.L_x_128:
[----:B0-----:R0:W1:Y:S02]  /*7120*/  SYNCS.PHASECHK.TRANS64.TRYWAIT P0, [R6+URZ], R5 ;  /* 0x00000005060075a7 */ /* 0x001064000800017f */
[----:B-1----:R-:W-:Y:S05]  /*7130*/  @!P0 NANOSLEEP.SYNCS 0x989680 ;  /* 0x009896800000895d */ /* 0x002fea0003900000 */
[----:B------:R-:W1:Y:S02]  /*7140*/  @!P0 SYNCS.PHASECHK.TRANS64 P0, [R6+URZ], R5 ;  /* 0x00000005060085a7 */ /* 0x000e64000800007f */
[----:B-1----:R-:W-:Y:S05]  /*7150*/  @!P0 BRA `(.L_x_128) ;  /* 0xfffffffc00f08947 */ /* 0x002fea000383ffff */
[----:B------:R-:W-:Y:S05]  /*7160*/  BRA `(.L_x_151) ;  /* 0xfffffff400ac7947 */ /* 0x000fea000383ffff */
.L_x_129:
[----:B0-----:R0:W1:Y:S02]  /*7170*/  SYNCS.PHASECHK.TRANS64.TRYWAIT P0, [R9+URZ], R4 ;  /* 0x00000004090075a7 */ /* 0x001064000800017f */
[----:B-1----:R-:W-:Y:S05]  /*7180*/  @!P0 NANOSLEEP.SYNCS 0x989680 ;  /* 0x009896800000895d */ /* 0x002fea0003900000 */
[----:B------:R-:W1:Y:S02]  /*7190*/  @!P0 SYNCS.PHASECHK.TRANS64 P0, [R9+URZ], R4 ;  /* 0x00000004090085a7 */ /* 0x000e64000800007f */
[----:B-1----:R-:W-:Y:S05]  /*71a0*/  @!P0 BRA `(.L_x_129) ;  /* 0xfffffffc00f08947 */ /* 0x002fea000383ffff */
[----:B------:R-:W-:Y:S05]  /*71b0*/  BRA `(.L_x_152) ;  /* 0xfffffff400bc7947 */ /* 0x000fea000383ffff */
.L_x_130:
[----:B0-----:R0:W1:Y:S02]  /*71c0*/  SYNCS.PHASECHK.TRANS64.TRYWAIT P0, [R6+URZ], R5 ;  /* 0x00000005060075a7 */ /* 0x001064000800017f */
[----:B-1----:R-:W-:Y:S05]  /*71d0*/  @!P0 NANOSLEEP.SYNCS 0x989680 ;  /* 0x009896800000895d */ /* 0x002fea0003900000 */
[----:B------:R-:W1:Y:S02]  /*71e0*/  @!P0 SYNCS.PHASECHK.TRANS64 P0, [R6+URZ], R5 ;  /* 0x00000005060085a7 */ /* 0x000e64000800007f */
[----:B-1----:R-:W-:Y:S05]  /*71f0*/  @!P0 BRA `(.L_x_130) ;  /* 0xfffffffc00f08947 */ /* 0x002fea000383ffff */
[----:B------:R-:W-:Y:S05]  /*7200*/  BRA `(.L_x_153) ;  /* 0xfffffff400cc7947 */ /* 0x000fea000383ffff */
.L_x_131:
[----:B0-----:R0:W1:Y:S02]  /*7210*/  SYNCS.PHASECHK.TRANS64.TRYWAIT P0, [R9+URZ], R4 ;  /* 0x00000004090075a7 */ /* 0x001064000800017f */
[----:B-1----:R-:W-:Y:S05]  /*7220*/  @!P0 NANOSLEEP.SYNCS 0x989680 ;  /* 0x009896800000895d */ /* 0x002fea0003900000 */
[----:B------:R-:W1:Y:S02]  /*7230*/  @!P0 SYNCS.PHASECHK.TRANS64 P0, [R9+URZ], R4 ;  /* 0x00000004090085a7 */ /* 0x000e64000800007f */
[----:B-1----:R-:W-:Y:S05]  /*7240*/  @!P0 BRA `(.L_x_131) ;  /* 0xfffffffc00f08947 */ /* 0x002fea000383ffff */
[----:B------:R-:W-:Y:S05]  /*7250*/  BRA `(.L_x_154) ;  /* 0xfffffff400dc7947 */ /* 0x000fea000383ffff */
.L_x_132:
[----:B0-----:R0:W1:Y:S02]  /*7260*/  SYNCS.PHASECHK.TRANS64.TRYWAIT P0, [R6+URZ], R5 ;  /* 0x00000005060075a7 */ /* 0x001064000800017f */
[----:B-1----:R-:W-:Y:S05]  /*7270*/  @!P0 NANOSLEEP.SYNCS 0x989680 ;  /* 0x009896800000895d */ /* 0x002fea0003900000 */
[----:B------:R-:W1:Y:S02]  /*7280*/  @!P0 SYNCS.PHASECHK.TRANS64 P0, [R6+URZ], R5 ;  /* 0x00000005060085a7 */ /* 0x000e64000800007f */
[----:B-1----:R-:W-:Y:S05]  /*7290*/  @!P0 BRA `(.L_x_132) ;  /* 0xfffffffc00f08947 */ /* 0x002fea000383ffff */
[----:B------:R-:W-:Y:S05]  /*72a0*/  BRA `(.L_x_155) ;  /* 0xfffffff400ec7947 */ /* 0x000fea000383ffff */
.L_x_133:
[----:B0-----:R0:W1:Y:S02]  /*72b0*/  SYNCS.PHASECHK.TRANS64.TRYWAIT P0, [R9+URZ], R4 ;  /* 0x00000004090075a7 */ /* 0x001064000800017f */
[----:B-1----:R-:W-:Y:S05]  /*72c0*/  @!P0 NANOSLEEP.SYNCS 0x989680 ;  /* 0x009896800000895d */ /* 0x002fea0003900000 */
[----:B------:R-:W1:Y:S02]  /*72d0*/  @!P0 SYNCS.PHASECHK.TRANS64 P0, [R9+URZ], R4 ;  /* 0x00000004090085a7 */ /* 0x000e64000800007f */
[----:B-1----:R-:W-:Y:S05]  /*72e0*/  @!P0 BRA `(.L_x_133) ;  /* 0xfffffffc00f08947 */ /* 0x002fea000383ffff */
[----:B------:R-:W-:Y:S05]  /*72f0*/  BRA `(.L_x_156) ;  /* 0xfffffff400fc7947 */ /* 0x000fea000383ffff */
.L_x_134:
[----:B0-----:R0:W1:Y:S02]  /*7300*/  SYNCS.PHASECHK.TRANS64.TRYWAIT P0, [R6+URZ], R5 ;  /* 0x00000005060075a7 */ /* 0x001064000800017f */
[----:B-1----:R-:W-:Y:S05]  /*7310*/  @!P0 NANOSLEEP.SYNCS 0x989680 ;  /* 0x009896800000895d */ /* 0x002fea0003900000 */
[----:B------:R-:W1:Y:S02]  /*7320*/  @!P0 SYNCS.PHASECHK.TRANS64 P0, [R6+URZ], R5 ;  /* 0x00000005060085a7 */ /* 0x000e64000800007f */
[----:B-1----:R-:W-:Y:S05]  /*7330*/  @!P0 BRA `(.L_x_134) ;  /* 0xfffffffc00f08947 */ /* 0x002fea000383ffff */
[----:B------:R-:W-:Y:S05]  /*7340*/  BRA `(.L_x_157) ;  /* 0xfffffff8000c7947 */ /* 0x000fea000383ffff */
.L_x_135:
[----:B0-----:R0:W1:Y:S02]  /*7350*/  SYNCS.PHASECHK.TRANS64.TRYWAIT P0, [R9+URZ], R4 ;  /* 0x00000004090075a7 */ /* 0x001064000800017f */
[----:B-1----:R-:W-:Y:S05]  /*7360*/  @!P0 NANOSLEEP.SYNCS 0x989680 ;  /* 0x009896800000895d */ /* 0x002fea0003900000 */
[----:B------:R-:W1:Y:S02]  /*7370*/  @!P0 SYNCS.PHASECHK.TRANS64 P0, [R9+URZ], R4 ;  /* 0x00000004090085a7 */ /* 0x000e64000800007f */
[----:B-1----:R-:W-:Y:S05]  /*7380*/  @!P0 BRA `(.L_x_135) ;  /* 0xfffffffc00f08947 */ /* 0x002fea000383ffff */
[----:B------:R-:W-:Y:S05]  /*7390*/  BRA `(.L_x_158) ;  /* 0xfffffff8001c7947 */ /* 0x000fea000383ffff */
.L_x_136:
[----:B0-----:R0:W1:Y:S02]  /*73a0*/  SYNCS.PHASECHK.TRANS64.TRYWAIT P0, [R6+URZ], R5 ;  /* 0x00000005060075a7 */ /* 0x001064000800017f */
[----:B-1----:R-:W-:Y:S05]  /*73b0*/  @!P0 NANOSLEEP.SYNCS 0x989680 ;  /* 0x009896800000895d */ /* 0x002fea0003900000 */
[----:B------:R-:W1:Y:S02]  /*73c0*/  @!P0 SYNCS.PHASECHK.TRANS64 P0, [R6+URZ], R5 ;  /* 0x00000005060085a7 */ /* 0x000e64000800007f */
[----:B-1----:R-:W-:Y:S05]  /*73d0*/  @!P0 BRA `(.L_x_136) ;  /* 0xfffffffc00f08947 */ /* 0x002fea000383ffff */
[----:B------:R-:W-:Y:S05]  /*73e0*/  BRA `(.L_x_159) ;  /* 0xfffffff800247947 */ /* 0x000fea000383ffff */
.L_x_160:
[----:B------:R-:W-:-:S00]  /*73f0*/  BRA `(.L_x_160) ;  /* 0xfffffffc00fc7947 */ /* 0x000fc0000383ffff */
[----:B------:R-:W-:-:S00]  /*7400*/  NOP ;  /* 0x0000000000007918 */ /* 0x000fc00000000000 */
[----:B------:R-:W-:-:S00]  /*7410*/  NOP ;  /* 0x0000000000007918 */ /* 0x000fc00000000000 */
[----:B------:R-:W-:-:S00]  /*7420*/  NOP ;  /* 0x0000000000007918 */ /* 0x000fc00000000000 */
[----:B------:R-:W-:-:S00]  /*7430*/  NOP ;  /* 0x0000000000007918 */ /* 0x000fc00000000000 */
[----:B------:R-:W-:-:S00]  /*7440*/  NOP ;  /* 0x0000000000007918 */ /* 0x000fc00000000000 */
[----:B------:R-:W-:-:S00]  /*7450*/  NOP ;  /* 0x0000000000007918 */ /* 0x000fc00000000000 */
[----:B------:R-:W-:-:S00]  /*7460*/  NOP ;  /* 0x0000000000007918 */ /* 0x000fc00000000000 */
[----:B------:R-:W-:-:S00]  /*7470*/  NOP ;  /* 0x0000000000007918 */ /* 0x000fc00000000000 */
.L_x_161:


//--------------------- .nv.shared._ZN7cutlass13device_kernelINS_4gemm6kernel13GemmUniversalIN4cute5tupleIJiiiiEEENS1_10collective13CollectiveMmaINS1_37MainloopSm90TmaGmmaWarpSpecializedFP8ILi14ENS5_IJNS4_1CILi1EEESB_SB_EEENS1_32KernelTmaWarpSpecializedPingpongEEENS5_IJNSA_ILi64EEESF_NSA_ILi128EEEEEENS_12float_e5m2_tENS5_IJlSB_lEEESI_SJ_NS4_8TiledMMAINS4_8MMA_AtomIJNS4_4SM904GMMA30MMA_64x64x32_F32E5M2E5M2_SS_TNILNSN_7ScaleInE1ELSP_1EEEEEENS4_6LayoutISC_NS5_IJNSA_ILi0EEEST_ST_EEEEENS5_IJNS4_10UnderscoreESW_SW_EEEEENS4_13SM90_TMA_LOADENS4_14ComposedLayoutINS4_7SwizzleILi3ELi4ELi3EEENS4_18smem_ptr_flag_bitsILi8EEENSS_INS5_IJNSA_ILi8EEESG_EEENS5_IJSG_SB_EEEEEEEvNS4_8identityESZ_S19_vS1A_EENS_8epilogue10collective6detail29Sm90TmaWarpSpecializedAdapterINS1D_15DefaultEpilogueISI_SJ_SJ_NS1C_6thread17LinearCombinationISI_Li1EffLNS1H_9ScaleType4KindE0ELNS_15FloatRoundStyleE2ESI_EENS1_15EpilogueDefaultEEEEEvvEEEEvNT_6ParamsE --------------------------
	.section	.nv.shared._ZN7cutlass13device_kernelINS_4gemm6kernel13GemmUniversalIN4cute5tupleIJiiiiEEENS1_10collective13CollectiveMmaINS1_37MainloopSm90TmaGmmaWarpSpecializedFP8ILi14ENS5_IJNS4_1CILi1EEESB_SB_EEENS1_32KernelTmaWarpSpecializedPingpongEEENS5_IJNSA_ILi64EEESF_NSA_ILi128EEEEEENS_12float_e5m2_tENS5_IJlSB_lEEESI_SJ_NS4_8TiledMMAINS4_8MMA_AtomIJNS4_4SM904GMMA30MMA_64x64x32_F32E5M2E5M2_SS_TNILNSN_7ScaleInE1ELSP_1EEEEEENS4_6LayoutISC_NS5_IJNSA_ILi0EEEST_ST_EEEEENS5_IJNS4_10UnderscoreESW_SW_EEEEENS4_13SM90_TMA_LOADENS4_14ComposedLayoutINS4_7SwizzleILi3ELi4ELi3EEENS4_18smem_ptr_flag_bitsILi8EEENSS_INS5_IJNSA_ILi8EEESG_EEENS5_IJSG_SB_EEEEEEEvNS4_8identityESZ_S19_vS1A_EENS_8epilogue10collective6detail29Sm90TmaWarpSpecializedAdapterINS1D_15DefaultEpilogueISI_SJ_SJ_NS1C_6thread17LinearCombinationISI_Li1EffLNS1H_9ScaleType4KindE0ELNS_15FloatRoundStyleE2ESI_EENS1_15EpilogueDefaultEEEEEvvEEEEvNT_6ParamsE,"aw",@nobits
	.sectionflags	@""
	.align	16
	.zero		1024


//--------------------- .nv.shared.reserved.0     --------------------------
	.section	.nv.shared.reserved.0,"aw",@nobits
	.weak		__nv_reservedSMEM_offset_0_alias
	.size		__nv_reservedSMEM_offset_0_alias, 0, 0
	.other		__nv_reservedSMEM_offset_0_alias,@"STO_CUDA_RESERVED_SHARED STV_DEFAULT"
__nv_reservedSMEM_offset_0_alias:
	.zero		0


//--------------------- .nv.global                --------------------------
	.section	.nv.global,"aw",@nobits
.nv.global:
	.type		_ZN40_INTERNAL_b52aa440_4_k_cu_87548068_268834cute1_E,@object
	.size		_ZN40_INTERNAL_b52aa440_4_k_cu_87548068_268834cute1_E,(_ZN40_INTERNAL_b52aa440_4_k_cu_87548068_268834cuda3std3__45__cpo6cbeginE - _ZN40_INTERNAL_b52aa440_4_k_cu_87548068_268834cute1_E)
_ZN40_INTERNAL_b52aa440_4_k_cu_87548068_268834cute1_E:
	.zero		1
	.type		_ZN40_INTERNAL_b52aa440_4_k_cu_87548068_268834cuda3std3__45__cpo6cbeginE,@object
	.size		_ZN40_INTERNAL_b52aa440_4_k_cu_87548068_268834cuda3std3__45__cpo6cbeginE,(_ZN40_INTERNAL_b52aa440_4_k_cu_87548068_268834cuda3std3__48in_placeE - _ZN40_INTERNAL_b52aa440_4_k_cu_87548068_268834cuda3std3__45__cpo6cbeginE)
_ZN40_INTERNAL_b52aa440_4_k_cu_87548068_268834cuda3std3__45__cpo6cbeginE:
	.zero		1
	.type		_ZN40_INTERNAL_b52aa440_4_k_cu_87548068_268834cuda3std3__48in_placeE,@object
	.size		_ZN40_INTERNAL_b52aa440_4_k_cu_87548068_268834cuda3std3__48in_placeE,(_ZN40_INTERNAL_b52aa440_4_k_cu_87548068_268834cuda3std6ranges3__45__cpo9iter_moveE - _ZN40_INTERNAL_b52aa440_4_k_cu_87548068_268834cuda3std3__48in_placeE)
_ZN40_INTERNAL_b52aa440_4_k_cu_87548068_268834cuda3std3__48in_placeE:
	.zero		1
	.type		_ZN40_INTERNAL_b52aa440_4_k_cu_87548068_268834cuda3std6ranges3__45__cpo9iter_moveE,@object
	.size		_ZN40_INTERNAL_b52aa440_4_k_cu_87548068_268834cuda3std6ranges3__45__cpo9iter_moveE,(_ZN40_INTERNAL_b52aa440_4_k_cu_87548068_268834cuda3std3__45__cpo5beginE - _ZN40_INTERNAL_b52aa440_4_k_cu_87548068_268834cuda3std6ranges3__45__cpo9iter_moveE)
_ZN40_INTERNAL_b52aa440_4_k_cu_87548068_268834cuda3std6ranges3__45__cpo9iter_moveE:
	.zero		1
	.type		_ZN40_INTERNAL_b52aa440_4_k_cu_87548068_268834cuda3std3__45__cpo5beginE,@object
	.size		_ZN40_INTERNAL_b52aa440_4_k_cu_87548068_268834cuda3std3__45__cpo5beginE,(_ZN40_INTERNAL_b52aa440_4_k_cu_87548068_268834cuda3std3__442_GLOBAL__N__b52aa440_4_k_cu_87548068_268836ignoreE - _ZN40_INTERNAL_b52aa440_4_k_cu_87548068_268834cuda3std3__45__cpo5beginE)
_ZN40_INTERNAL_b52aa440_4_k_cu_87548068_268834cuda3std3__45__cpo5beginE:
	.zero		1
	.type		_ZN40_INTERNAL_b52aa440_4_k_cu_87548068_268834cuda3std3__442_GLOBAL__N__b52aa440_4_k_cu_87548068_268836ignoreE,@object
	.size		_ZN40_INTERNAL_b52aa440_4_k_cu_87548068_268834cuda3std3__442_GLOBAL__N__b52aa440_4_k_cu_87548068_268836ignoreE,(_ZN40_INTERNAL_b52aa440_4_k_cu_87548068_268834cute7productE - _ZN40_INTERNAL_b52aa440_4_k_cu_87548068_268834cuda3std3__442_GLOBAL__N__b52aa440_4_k_cu_87548068_268836ignoreE)
_ZN40_INTERNAL_b52aa440_4_k_cu_87548068_268834cuda3std3__442_GLOBAL__N__b52aa440_4_k_cu_87548068_268836ignoreE:
	.zero		1
	.type		_ZN40_INTERNAL_b52aa440_4_k_cu_87548068_268834cute7productE,@object
	.size		_ZN40_INTERNAL_b52aa440_4_k_cu_87548068_268834cute7productE,(_ZN40_INTERNAL_b52aa440_4_k_cu_87548068_268834cuda3std3__45__cpo3endE - _ZN40_INTERNAL_b52aa440_4_k_cu_87548068_268834cute7productE)
_ZN40_INTERNAL_b52aa440_4_k_cu_87548068_268834cute7productE:
	.zero		1
	.type		_ZN40_INTERNAL_b52aa440_4_k_cu_87548068_268834cuda3std3__45__cpo3endE,@object
	.size		_ZN40_INTERNAL_b52aa440_4_k_cu_87548068_268834cuda3std3__45__cpo3endE,(_ZN40_INTERNAL_b52aa440_4_k_cu_87548068_268834cuda3std3__419piecewise_constructE - _ZN40_INTERNAL_b52aa440_4_k_cu_87548068_268834cuda3std3__45__cpo3endE)
_ZN40_INTERNAL_b52aa440_4_k_cu_87548068_268834cuda3std3__45__cpo3endE:
	.zero		1
	.type		_ZN40_INTERNAL_b52aa440_4_k_cu_87548068_268834cuda3std3__419piecewise_constructE,@object
	.size		_ZN40_INTERNAL_b52aa440_4_k_cu_87548068_268834cuda3std3__419piecewise_constructE,(_ZN40_INTERNAL_b52aa440_4_k_cu_87548068_268834cuda3std3__45__cpo4cendE - _ZN40_INTERNAL_b52aa440_4_k_cu_87548068_268834cuda3std3__419piecewise_constructE)
_ZN40_INTERNAL_b52aa440_4_k_cu_87548068_268834cuda3std3__419piecewise_constructE:
	.zero		1
	.type		_ZN40_INTERNAL_b52aa440_4_k_cu_87548068_268834cuda3std3__45__cpo4cendE,@object
	.size		_ZN40_INTERNAL_b52aa440_4_k_cu_87548068_268834cuda3std3__45__cpo4cendE,(_ZN40_INTERNAL_b52aa440_4_k_cu_87548068_268834cuda3std6ranges3__45__cpo4swapE - _ZN40_INTERNAL_b52aa440_4_k_cu_87548068_268834cuda3std3__45__cpo4cendE)
_ZN40_INTERNAL_b52aa440_4_k_cu_87548068_268834cuda3std3__45__cpo4cendE:
	.zero		1
	.type		_ZN40_INTERNAL_b52aa440_4_k_cu_87548068_268834cuda3std6ranges3__45__cpo4swapE,@object
	.size		_ZN40_INTERNAL_b52aa440_4_k_cu_87548068_268834cuda3std6ranges3__45__cpo4swapE,(.L_7 - _ZN40_INTERNAL_b52aa440_4_k_cu_87548068_268834cuda3std6ranges3__45__cpo4swapE)
_ZN40_INTERNAL_b52aa440_4_k_cu_87548068_268834cuda3std6ranges3__45__cpo4swapE:
	.zero		1
.L_7:


//--------------------- .nv.constant0._ZN7cutlass13device_kernelINS_4gemm6kernel13GemmUniversalIN4cute5tupleIJiiiiEEENS1_10collective13CollectiveMmaINS1_37MainloopSm90TmaGmmaWarpSpecializedFP8ILi14ENS5_IJNS4_1CILi1EEESB_SB_EEENS1_32KernelTmaWarpSpecializedPingpongEEENS5_IJNSA_ILi64EEESF_NSA_ILi128EEEEEENS_12float_e5m2_tENS5_IJlSB_lEEESI_SJ_NS4_8TiledMMAINS4_8MMA_AtomIJNS4_4SM904GMMA30MMA_64x64x32_F32E5M2E5M2_SS_TNILNSN_7ScaleInE1ELSP_1EEEEEENS4_6LayoutISC_NS5_IJNSA_ILi0EEEST_ST_EEEEENS5_IJNS4_10UnderscoreESW_SW_EEEEENS4_13SM90_TMA_LOADENS4_14ComposedLayoutINS4_7SwizzleILi3ELi4ELi3EEENS4_18smem_ptr_flag_bitsILi8EEENSS_INS5_IJNSA_ILi8EEESG_EEENS5_IJSG_SB_EEEEEEEvNS4_8identityESZ_S19_vS1A_EENS_8epilogue10collective6detail29Sm90TmaWarpSpecializedAdapterINS1D_15DefaultEpilogueISI_SJ_SJ_NS1C_6thread17LinearCombinationISI_Li1EffLNS1H_9ScaleType4KindE0ELNS_15FloatRoundStyleE2ESI_EENS1_15EpilogueDefaultEEEEEvvEEEEvNT_6ParamsE --------------------------
	.section	.nv.constant0._ZN7cutlass13device_kernelINS_4gemm6kernel13GemmUniversalIN4cute5tupleIJiiiiEEENS1_10collective13CollectiveMmaINS1_37MainloopSm90TmaGmmaWarpSpecializedFP8ILi14ENS5_IJNS4_1CILi1EEESB_SB_EEENS1_32KernelTmaWarpSpecializedPingpongEEENS5_IJNSA_ILi64EEESF_NSA_ILi128EEEEEENS_12float_e5m2_tENS5_IJlSB_lEEESI_SJ_NS4_8TiledMMAINS4_8MMA_AtomIJNS4_4SM904GMMA30MMA_64x64x32_F32E5M2E5M2_SS_TNILNSN_7ScaleInE1ELSP_1EEEEEENS4_6LayoutISC_NS5_IJNSA_ILi0EEEST_ST_EEEEENS5_IJNS4_10UnderscoreESW_SW_EEEEENS4_13SM90_TMA_LOADENS4_14ComposedLayoutINS4_7SwizzleILi3ELi4ELi3EEENS4_18smem_ptr_flag_bitsILi8EEENSS_INS5_IJNSA_ILi8EEESG_EEENS5_IJSG_SB_EEEEEEEvNS4_8identityESZ_S19_vS1A_EENS_8epilogue10collective6detail29Sm90TmaWarpSpecializedAdapterINS1D_15DefaultEpilogueISI_SJ_SJ_NS1C_6thread17LinearCombinationISI_Li1EffLNS1H_9ScaleType4KindE0ELNS_15FloatRoundStyleE2ESI_EENS1_15EpilogueDefaultEEEEEvvEEEEvNT_6ParamsE,"a",@progbits
	.sectionflags	@""
	.align	4
.nv.constant0._ZN7cutlass13device_kernelINS_4gemm6kernel13GemmUniversalIN4cute5tupleIJiiiiEEENS1_10collective13CollectiveMmaINS1_37MainloopSm90TmaGmmaWarpSpecializedFP8ILi14ENS5_IJNS4_1CILi1EEESB_SB_EEENS1_32KernelTmaWarpSpecializedPingpongEEENS5_IJNSA_ILi64EEESF_NSA_ILi128EEEEEENS_12float_e5m2_tENS5_IJlSB_lEEESI_SJ_NS4_8TiledMMAINS4_8MMA_AtomIJNS4_4SM904GMMA30MMA_64x64x32_F32E5M2E5M2_SS_TNILNSN_7ScaleInE1ELSP_1EEEEEENS4_6LayoutISC_NS5_IJNSA_ILi0EEEST_ST_EEEEENS5_IJNS4_10UnderscoreESW_SW_EEEEENS4_13SM90_TMA_LOADENS4_14ComposedLayoutINS4_7SwizzleILi3ELi4ELi3EEENS4_18smem_ptr_flag_bitsILi8EEENSS_INS5_IJNSA_ILi8EEESG_EEENS5_IJSG_SB_EEEEEEEvNS4_8identityESZ_S19_vS1A_EENS_8epilogue10collective6detail29Sm90TmaWarpSpecializedAdapterINS1D_15DefaultEpilogueISI_SJ_SJ_NS1C_6thread17LinearCombinationISI_Li1EffLNS1H_9ScaleType4KindE0ELNS_15FloatRoundStyleE2ESI_EENS1_15EpilogueDefaultEEEEEvvEEEEvNT_6ParamsE:
	.zero		1664


//--------------------- SYMBOLS --------------------------

	.type		.nv.reservedSmem.offset0,@object
	.size		.nv.reservedSmem.offset0,0x4
